// auto-generated by cutlass_sweep.gemm — config: {"arch": "sm_100", "cluster_m": 2, "cluster_n": 1, "dtype": "e4m3", "dtype_b": "e4m3", "layout": "nt", "stages": 0, "tile_k": 64, "tile_m": 256, "tile_n": 80}
#include "cutlass/cutlass.h"
#include "cutlass/gemm/collective/collective_builder.hpp"
#include "cutlass/gemm/device/gemm_universal_adapter.h"
#include "cutlass/gemm/kernel/gemm_universal.hpp"
#include "cutlass/epilogue/collective/collective_builder.hpp"

using ElemA = cutlass::float_e4m3_t;
using ElemB = cutlass::float_e4m3_t;
using ElemCD = cutlass::float_e4m3_t;
using Acc  = float;
using TileShape    = cute::Shape<cute::_256, cute::_80, cute::_64>;
using ClusterShape = cute::Shape<cute::_2, cute::_1, cute::_1>;

using CollectiveEpilogue = typename cutlass::epilogue::collective::CollectiveBuilder<
    cutlass::arch::Sm100, cutlass::arch::OpClassTensorOp,
    TileShape, ClusterShape,
    cutlass::epilogue::collective::EpilogueTileAuto,
    Acc, Acc,
    ElemCD, cutlass::layout::RowMajor, 128 / cutlass::sizeof_bits<ElemCD>::value,
    ElemCD, cutlass::layout::RowMajor, 128 / cutlass::sizeof_bits<ElemCD>::value,
    cutlass::epilogue::collective::EpilogueScheduleAuto
  >::CollectiveOp;

using CollectiveMainloop = typename cutlass::gemm::collective::CollectiveBuilder<
    cutlass::arch::Sm100, cutlass::arch::OpClassTensorOp,
    ElemA, cutlass::layout::RowMajor, 128 / cutlass::sizeof_bits<ElemA>::value,
    ElemB, cutlass::layout::ColumnMajor, 128 / cutlass::sizeof_bits<ElemB>::value,
    Acc,
    TileShape, ClusterShape,
    cutlass::gemm::collective::StageCountAutoCarveout<static_cast<int>(sizeof(typename CollectiveEpilogue::SharedStorage))>,
    cutlass::gemm::collective::KernelScheduleAuto
  >::CollectiveOp;

using GemmKernel = cutlass::gemm::kernel::GemmUniversal<
    cute::Shape<int,int,int,int>,
    CollectiveMainloop,
    CollectiveEpilogue
>;
using Gemm = cutlass::gemm::device::GemmUniversalAdapter<GemmKernel>;

// Force the device kernel symbol into the cubin without needing a host main.
auto* _anchor = &cutlass::device_kernel<GemmKernel>;


// ===== COMPILED SASS (sm_100a) =====

	.target	sm_100a

	.elftype	@"ET_EXEC"


//--------------------- .note.nv.tkinfo           --------------------------
	.section	.note.nv.tkinfo,"",@"SHT_NOTE"
	.sectionflags	@"SHF_NOTE_NV_TKINFO"
	.tkinfo
        /*0018*/ 	.word	0x00000002
        /*0030*/ 	.string	""
        /*0030*/ 	.string	"ptxas"
        /*0030*/ 	.string	"Cuda compilation tools, release 13.0, V13.0.88"
        /*0030*/ 	.string	"Build cuda_13.0.r13.0/compiler.36424714_0"
        /*0030*/ 	.string	"-arch sm_100a -m 64 "



//--------------------- .note.nv.cuinfo           --------------------------
	.section	.note.nv.cuinfo,"",@"SHT_NOTE"
	.sectionflags	@"SHF_NOTE_NV_CUINFO"
        /*0018*/ 	.short	0x0002
        /*001a*/ 	.short	0x0064
        /*001c*/ 	.short	0x0082
	.zero		2


//--------------------- .nv.info                  --------------------------
	.section	.nv.info,"",@"SHT_CUDA_INFO"
	.align	4


	//----- nvinfo : EIATTR_REGCOUNT
	.align		4
        /*0000*/ 	.byte	0x04, 0x2f
        /*0002*/ 	.short	(.L_16 - .L_15)
	.align		4
.L_15:
        /*0004*/ 	.word	index@(_ZN7cutlass13device_kernelINS_4gemm6kernel13GemmUniversalIN4cute5tupleIJiiiiEEENS1_10collective13CollectiveMmaINS1_35MainloopSm100TmaUmmaWarpSpecializedILi19ELi2ELi4ENS5_IJNS4_1CILi2EEENSA_ILi1EEESC_EEEEENS5_IJNSA_ILi256EEENSA_ILi80EEENSA_ILi64EEEEEENS_12float_e4m3_tENS5_IJlSC_lEEESJ_SK_NS4_8TiledMMAINS4_8MMA_AtomIJNS4_10MMA_TraitsINS4_25SM100_MMA_F8F6F4_2x1SM_SSEJSJ_SJ_fSF_SG_NS4_17integral_constantINS4_4UMMA5MajorELSR_0EEESS_NSP_INSQ_7ScaleInELST_0EEESU_EEEEEENS4_6LayoutINS5_IJSC_SC_SC_EEENS5_IJNSA_ILi0EEESZ_SZ_EEEEENS5_IJNS4_10UnderscoreES12_S12_EEEEENS4_18SM100_TMA_2SM_LOADENS4_14ComposedLayoutINS4_7SwizzleILi2ELi4ELi3EEENS4_18smem_ptr_flag_bitsILi8EEENSX_INS5_IJNSA_ILi8EEESH_EEENS5_IJSH_SC_EEEEEEEvNS4_8identityES15_S1F_vS1G_EENS_8epilogue10collective18CollectiveEpilogueINS1I_23Sm100TmaWarpSpecializedILi1ELi1ELi80ELb0ELb0EEEJNS5_IJNSA_ILi128EEESG_SH_EEENS5_IJNSX_IS1N_SC_EENSX_ISG_SC_EEEEESJ_SK_SJ_SK_NS1I_6fusion15FusionCallbacksIS1M_NS1S_17LinearCombinationISJ_fSJ_fLNS_15FloatRoundStyleE2EEES1O_S1R_JEEENS4_5SM1004TMEM4LOAD26SM100_TMEM_LOAD_32dp32b16xENS4_13SM90_TMA_LOADENS16_INS17_ILi0ELi4ELi3EEES1A_NSX_INS5_IJS1B_NSA_ILi16EEEEEENS5_IJS24_SC_EEEEEEENS4_39AutoVectorizingCopyWithAssumedAlignmentILi128EEENS4_14SM90_TMA_STOREES28_S2A_S2A_EEEvvEEEEvNT_6ParamsE)
        /*0008*/ 	.word	0x000000d9


	//----- nvinfo : EIATTR_FRAME_SIZE
	.align		4
.L_16:
        /*000c*/ 	.byte	0x04, 0x11
        /*000e*/ 	.short	(.L_18 - .L_17)
	.align		4
.L_17:
        /*0010*/ 	.word	index@($__internal_2_$__cuda_sm10x_tcgen05_guardrail_trap_unallocated_columns_being_dealloced)
        /*0014*/ 	.word	0x00000000


	//----- nvinfo : EIATTR_FRAME_SIZE
	.align		4
.L_18:
        /*0018*/ 	.byte	0x04, 0x11
        /*001a*/ 	.short	(.L_20 - .L_19)
	.align		4
.L_19:
        /*001c*/ 	.word	index@($__internal_1_$__cuda_sm10x_tcgen05_guardrail_trap_phase_invalid_during_alloc)
        /*0020*/ 	.word	0x00000000


	//----- nvinfo : EIATTR_FRAME_SIZE
	.align		4
.L_20:
        /*0024*/ 	.byte	0x04, 0x11
        /*0026*/ 	.short	(.L_22 - .L_21)
	.align		4
.L_21:
        /*0028*/ 	.word	index@($__internal_0_$__cuda_sm10x_tcgen05_guardrail_trap_col_being_dealloced_not_returned_by_alloc)
        /*002c*/ 	.word	0x00000000


	//----- nvinfo : EIATTR_FRAME_SIZE
	.align		4
.L_22:
        /*0030*/ 	.byte	0x04, 0x11
        /*0032*/ 	.short	(.L_24 - .L_23)
	.align		4
.L_23:
        /*0034*/ 	.word	index@(_ZN7cutlass13device_kernelINS_4gemm6kernel13GemmUniversalIN4cute5tupleIJiiiiEEENS1_10collective13CollectiveMmaINS1_35MainloopSm100TmaUmmaWarpSpecializedILi19ELi2ELi4ENS5_IJNS4_1CILi2EEENSA_ILi1EEESC_EEEEENS5_IJNSA_ILi256EEENSA_ILi80EEENSA_ILi64EEEEEENS_12float_e4m3_tENS5_IJlSC_lEEESJ_SK_NS4_8TiledMMAINS4_8MMA_AtomIJNS4_10MMA_TraitsINS4_25SM100_MMA_F8F6F4_2x1SM_SSEJSJ_SJ_fSF_SG_NS4_17integral_constantINS4_4UMMA5MajorELSR_0EEESS_NSP_INSQ_7ScaleInELST_0EEESU_EEEEEENS4_6LayoutINS5_IJSC_SC_SC_EEENS5_IJNSA_ILi0EEESZ_SZ_EEEEENS5_IJNS4_10UnderscoreES12_S12_EEEEENS4_18SM100_TMA_2SM_LOADENS4_14ComposedLayoutINS4_7SwizzleILi2ELi4ELi3EEENS4_18smem_ptr_flag_bitsILi8EEENSX_INS5_IJNSA_ILi8EEESH_EEENS5_IJSH_SC_EEEEEEEvNS4_8identityES15_S1F_vS1G_EENS_8epilogue10collective18CollectiveEpilogueINS1I_23Sm100TmaWarpSpecializedILi1ELi1ELi80ELb0ELb0EEEJNS5_IJNSA_ILi128EEESG_SH_EEENS5_IJNSX_IS1N_SC_EENSX_ISG_SC_EEEEESJ_SK_SJ_SK_NS1I_6fusion15FusionCallbacksIS1M_NS1S_17LinearCombinationISJ_fSJ_fLNS_15FloatRoundStyleE2EEES1O_S1R_JEEENS4_5SM1004TMEM4LOAD26SM100_TMEM_LOAD_32dp32b16xENS4_13SM90_TMA_LOADENS16_INS17_ILi0ELi4ELi3EEES1A_NSX_INS5_IJS1B_NSA_ILi16EEEEEENS5_IJS24_SC_EEEEEEENS4_39AutoVectorizingCopyWithAssumedAlignmentILi128EEENS4_14SM90_TMA_STOREES28_S2A_S2A_EEEvvEEEEvNT_6ParamsE)
        /*0038*/ 	.word	0x00000000


	//----- nvinfo : EIATTR_MIN_STACK_SIZE
	.align		4
.L_24:
        /*003c*/ 	.byte	0x04, 0x12
        /*003e*/ 	.short	(.L_26 - .L_25)
	.align		4
.L_25:
        /*0040*/ 	.word	index@(_ZN7cutlass13device_kernelINS_4gemm6kernel13GemmUniversalIN4cute5tupleIJiiiiEEENS1_10collective13CollectiveMmaINS1_35MainloopSm100TmaUmmaWarpSpecializedILi19ELi2ELi4ENS5_IJNS4_1CILi2EEENSA_ILi1EEESC_EEEEENS5_IJNSA_ILi256EEENSA_ILi80EEENSA_ILi64EEEEEENS_12float_e4m3_tENS5_IJlSC_lEEESJ_SK_NS4_8TiledMMAINS4_8MMA_AtomIJNS4_10MMA_TraitsINS4_25SM100_MMA_F8F6F4_2x1SM_SSEJSJ_SJ_fSF_SG_NS4_17integral_constantINS4_4UMMA5MajorELSR_0EEESS_NSP_INSQ_7ScaleInELST_0EEESU_EEEEEENS4_6LayoutINS5_IJSC_SC_SC_EEENS5_IJNSA_ILi0EEESZ_SZ_EEEEENS5_IJNS4_10UnderscoreES12_S12_EEEEENS4_18SM100_TMA_2SM_LOADENS4_14ComposedLayoutINS4_7SwizzleILi2ELi4ELi3EEENS4_18smem_ptr_flag_bitsILi8EEENSX_INS5_IJNSA_ILi8EEESH_EEENS5_IJSH_SC_EEEEEEEvNS4_8identityES15_S1F_vS1G_EENS_8epilogue10collective18CollectiveEpilogueINS1I_23Sm100TmaWarpSpecializedILi1ELi1ELi80ELb0ELb0EEEJNS5_IJNSA_ILi128EEESG_SH_EEENS5_IJNSX_IS1N_SC_EENSX_ISG_SC_EEEEESJ_SK_SJ_SK_NS1I_6fusion15FusionCallbacksIS1M_NS1S_17LinearCombinationISJ_fSJ_fLNS_15FloatRoundStyleE2EEES1O_S1R_JEEENS4_5SM1004TMEM4LOAD26SM100_TMEM_LOAD_32dp32b16xENS4_13SM90_TMA_LOADENS16_INS17_ILi0ELi4ELi3EEES1A_NSX_INS5_IJS1B_NSA_ILi16EEEEEENS5_IJS24_SC_EEEEEEENS4_39AutoVectorizingCopyWithAssumedAlignmentILi128EEENS4_14SM90_TMA_STOREES28_S2A_S2A_EEEvvEEEEvNT_6ParamsE)
        /*0044*/ 	.word	0x00000000
.L_26:


//--------------------- .nv.compat                --------------------------
	.section	.nv.compat,"",@"SHT_CUDA_COMPAT_INFO"
	.align	4
        /*0000*/ 	.byte	0x02, 0x09, 0x01, 0x00, 0x02, 0x02, 0x02, 0x00, 0x02, 0x05, 0x05, 0x00, 0x03, 0x07, 0x01, 0x01
        /*0010*/ 	.byte	0x02, 0x03, 0x01, 0x00, 0x02, 0x06, 0x01, 0x00, 0x04, 0x0b, 0x08, 0x00, 0x09, 0x00, 0x00, 0x00
        /*0020*/ 	.byte	0x00, 0x00, 0x00, 0x00


//--------------------- .nv.info._ZN7cutlass13device_kernelINS_4gemm6kernel13GemmUniversalIN4cute5tupleIJiiiiEEENS1_10collective13CollectiveMmaINS1_35MainloopSm100TmaUmmaWarpSpecializedILi19ELi2ELi4ENS5_IJNS4_1CILi2EEENSA_ILi1EEESC_EEEEENS5_IJNSA_ILi256EEENSA_ILi80EEENSA_ILi64EEEEEENS_12float_e4m3_tENS5_IJlSC_lEEESJ_SK_NS4_8TiledMMAINS4_8MMA_AtomIJNS4_10MMA_TraitsINS4_25SM100_MMA_F8F6F4_2x1SM_SSEJSJ_SJ_fSF_SG_NS4_17integral_constantINS4_4UMMA5MajorELSR_0EEESS_NSP_INSQ_7ScaleInELST_0EEESU_EEEEEENS4_6LayoutINS5_IJSC_SC_SC_EEENS5_IJNSA_ILi0EEESZ_SZ_EEEEENS5_IJNS4_10UnderscoreES12_S12_EEEEENS4_18SM100_TMA_2SM_LOADENS4_14ComposedLayoutINS4_7SwizzleILi2ELi4ELi3EEENS4_18smem_ptr_flag_bitsILi8EEENSX_INS5_IJNSA_ILi8EEESH_EEENS5_IJSH_SC_EEEEEEEvNS4_8identityES15_S1F_vS1G_EENS_8epilogue10collective18CollectiveEpilogueINS1I_23Sm100TmaWarpSpecializedILi1ELi1ELi80ELb0ELb0EEEJNS5_IJNSA_ILi128EEESG_SH_EEENS5_IJNSX_IS1N_SC_EENSX_ISG_SC_EEEEESJ_SK_SJ_SK_NS1I_6fusion15FusionCallbacksIS1M_NS1S_17LinearCombinationISJ_fSJ_fLNS_15FloatRoundStyleE2EEES1O_S1R_JEEENS4_5SM1004TMEM4LOAD26SM100_TMEM_LOAD_32dp32b16xENS4_13SM90_TMA_LOADENS16_INS17_ILi0ELi4ELi3EEES1A_NSX_INS5_IJS1B_NSA_ILi16EEEEEENS5_IJS24_SC_EEEEEEENS4_39AutoVectorizingCopyWithAssumedAlignmentILi128EEENS4_14SM90_TMA_STOREES28_S2A_S2A_EEEvvEEEEvNT_6ParamsE --------------------------
	.section	.nv.info._ZN7cutlass13device_kernelINS_4gemm6kernel13GemmUniversalIN4cute5tupleIJiiiiEEENS1_10collective13CollectiveMmaINS1_35MainloopSm100TmaUmmaWarpSpecializedILi19ELi2ELi4ENS5_IJNS4_1CILi2EEENSA_ILi1EEESC_EEEEENS5_IJNSA_ILi256EEENSA_ILi80EEENSA_ILi64EEEEEENS_12float_e4m3_tENS5_IJlSC_lEEESJ_SK_NS4_8TiledMMAINS4_8MMA_AtomIJNS4_10MMA_TraitsINS4_25SM100_MMA_F8F6F4_2x1SM_SSEJSJ_SJ_fSF_SG_NS4_17integral_constantINS4_4UMMA5MajorELSR_0EEESS_NSP_INSQ_7ScaleInELST_0EEESU_EEEEEENS4_6LayoutINS5_IJSC_SC_SC_EEENS5_IJNSA_ILi0EEESZ_SZ_EEEEENS5_IJNS4_10UnderscoreES12_S12_EEEEENS4_18SM100_TMA_2SM_LOADENS4_14ComposedLayoutINS4_7SwizzleILi2ELi4ELi3EEENS4_18smem_ptr_flag_bitsILi8EEENSX_INS5_IJNSA_ILi8EEESH_EEENS5_IJSH_SC_EEEEEEEvNS4_8identityES15_S1F_vS1G_EENS_8epilogue10collective18CollectiveEpilogueINS1I_23Sm100TmaWarpSpecializedILi1ELi1ELi80ELb0ELb0EEEJNS5_IJNSA_ILi128EEESG_SH_EEENS5_IJNSX_IS1N_SC_EENSX_ISG_SC_EEEEESJ_SK_SJ_SK_NS1I_6fusion15FusionCallbacksIS1M_NS1S_17LinearCombinationISJ_fSJ_fLNS_15FloatRoundStyleE2EEES1O_S1R_JEEENS4_5SM1004TMEM4LOAD26SM100_TMEM_LOAD_32dp32b16xENS4_13SM90_TMA_LOADENS16_INS17_ILi0ELi4ELi3EEES1A_NSX_INS5_IJS1B_NSA_ILi16EEEEEENS5_IJS24_SC_EEEEEEENS4_39AutoVectorizingCopyWithAssumedAlignmentILi128EEENS4_14SM90_TMA_STOREES28_S2A_S2A_EEEvvEEEEvNT_6ParamsE,"",@"SHT_CUDA_INFO"
	.sectionflags	@""
	.align	4


	//----- nvinfo : EIATTR_CUDA_API_VERSION
	.align		4
        /*0000*/ 	.byte	0x04, 0x37
        /*0002*/ 	.short	(.L_28 - .L_27)
.L_27:
        /*0004*/ 	.word	0x00000082


	//----- nvinfo : EIATTR_KPARAM_INFO
	.align		4
.L_28:
        /*0008*/ 	.byte	0x04, 0x17
        /*000a*/ 	.short	(.L_30 - .L_29)
.L_29:
        /*000c*/ 	.word	0x00000000
        /*0010*/ 	.short	0x0000
        /*0012*/ 	.short	0x0000
        /*0014*/ 	.byte	0x00, 0xf0, 0x01, 0x20


	//----- nvinfo : EIATTR_AT_ENTRY_FRAGMENTS
	.align		4
.L_30:
        /*0018*/ 	.byte	0x04, 0x4f
        /*001a*/ 	.short	(.L_32 - .L_31)


	//   ....[0]....
.L_31:
        /*001c*/ 	.word	0x00000007


	//----- nvinfo : EIATTR_RESERVED_SMEM_USED
	.align		4
.L_32:
        /*0020*/ 	.byte	0x01, 0x41
	.zero		2


	//----- nvinfo : EIATTR_SPARSE_MMA_MASK
	.align		4
        /*0024*/ 	.byte	0x03, 0x50
        /*0026*/ 	.short	0x0000


	//----- nvinfo : EIATTR_TCGEN05_2CTA_USED
	.align		4
        /*0028*/ 	.byte	0x01, 0x52
	.zero		2


	//----- nvinfo : EIATTR_MAXREG_COUNT
	.align		4
        /*002c*/ 	.byte	0x03, 0x1b
        /*002e*/ 	.short	0x00ff


	//----- nvinfo : EIATTR_NUM_BARRIERS
	.align		4
        /*0030*/ 	.byte	0x02, 0x4c
        /*0032*/ 	.byte	0x07
	.zero		1


	//----- nvinfo : EIATTR_EXTERNS
	.align		4
        /*0034*/ 	.byte	0x04, 0x0f
        /*0036*/ 	.short	(.L_34 - .L_33)


	//   ....[0]....
	.align		4
.L_33:
        /*0038*/ 	.word	index@(__assertfail)


	//----- nvinfo : EIATTR_MERCURY_ISA_VERSION
	.align		4
.L_34:
        /*003c*/ 	.byte	0x03, 0x5f
        /*003e*/ 	.short	0x0101


	//----- nvinfo : EIATTR_INT_WARP_WIDE_INSTR_OFFSETS
	.align		4
        /*0040*/ 	.byte	0x04, 0x31
        /*0042*/ 	.short	(.L_36 - .L_35)


	//   ....[0]....
.L_35:
        /*0044*/ 	.word	0x00000eb0


	//   ....[1]....
        /*0048*/ 	.word	0x00000f50


	//   ....[2]....
        /*004c*/ 	.word	0x000022b0


	//   ....[3]....
        /*0050*/ 	.word	0x00004920


	//   ....[4]....
        /*0054*/ 	.word	0x00004940


	//   ....[5]....
        /*0058*/ 	.word	0x00004970


	//   ....[6]....
        /*005c*/ 	.word	0x000053a0


	//   ....[7]....
        /*0060*/ 	.word	0x00005430


	//   ....[8]....
        /*0064*/ 	.word	0x00005460


	//   ....[9]....
        /*0068*/ 	.word	0x000054a0


	//   ....[10]....
        /*006c*/ 	.word	0x00005620


	//   ....[11]....
        /*0070*/ 	.word	0x00005640


	//----- nvinfo : EIATTR_COOP_GROUP_MASK_REGIDS
	.align		4
.L_36:
        /*0074*/ 	.byte	0x04, 0x29
        /*0076*/ 	.short	(.L_38 - .L_37)


	//   ....[0]....
.L_37:
        /*0078*/ 	.word	0xffffffff


	//   ....[1]....
        /*007c*/ 	.word	0xffffffff


	//   ....[2]....
        /*0080*/ 	.word	0xffffffff


	//   ....[3]....
        /*0084*/ 	.word	0xffffffff


	//   ....[4]....
        /*0088*/ 	.word	0xffffffff


	//   ....[5]....
        /*008c*/ 	.word	0xffffffff


	//   ....[6]....
        /*0090*/ 	.word	0xffffffff


	//   ....[7]....
        /*0094*/ 	.word	0xffffffff


	//   ....[8]....
        /*0098*/ 	.word	0xffffffff


	//   ....[9]....
        /*009c*/ 	.word	0xffffffff


	//   ....[10]....
        /*00a0*/ 	.word	0xffffffff


	//   ....[11]....
        /*00a4*/ 	.word	0xffffffff


	//   ....[12]....
        /*00a8*/ 	.word	0xffffffff


	//   ....[13]....
        /*00ac*/ 	.word	0xffffffff


	//----- nvinfo : EIATTR_COOP_GROUP_INSTR_OFFSETS
	.align		4
.L_38:
        /*00b0*/ 	.byte	0x04, 0x28
        /*00b2*/ 	.short	(.L_40 - .L_39)


	//   ....[0]....
.L_39:
        /*00b4*/ 	.word	0x000000c0


	//   ....[1]....
        /*00b8*/ 	.word	0x000004f0


	//   ....[2]....
        /*00bc*/ 	.word	0x00000880


	//   ....[3]....
        /*00c0*/ 	.word	0x000009b0


	//   ....[4]....
        /*00c4*/ 	.word	0x00000aa0


	//   ....[5]....
        /*00c8*/ 	.word	0x00000c00


	//   ....[6]....
        /*00cc*/ 	.word	0x00000d90


	//   ....[7]....
        /*00d0*/ 	.word	0x00000fd0


	//   ....[8]....
        /*00d4*/ 	.word	0x00002190


	//   ....[9]....
        /*00d8*/ 	.word	0x000037e0


	//   ....[10]....
        /*00dc*/ 	.word	0x00003cb0


	//   ....[11]....
        /*00e0*/ 	.word	0x00003ce0


	//   ....[12]....
        /*00e4*/ 	.word	0x00004830


	//   ....[13]....
        /*00e8*/ 	.word	0x00004a30


	//----- nvinfo : EIATTR_VRC_CTA_INIT_COUNT
	.align		4
.L_40:
        /*00ec*/ 	.byte	0x02, 0x4a
        /*00ee*/ 	.byte	0x80
	.zero		1


	//----- nvinfo : EIATTR_SYSCALL_OFFSETS
	.align		4
        /*00f0*/ 	.byte	0x04, 0x46
        /*00f2*/ 	.short	(.L_42 - .L_41)


	//   ....[0]....
.L_41:
        /*00f4*/ 	.word	0x00006660


	//   ....[1]....
        /*00f8*/ 	.word	0x000067d0


	//   ....[2]....
        /*00fc*/ 	.word	0x00006940


	//   ....[3]....
        /*0100*/ 	.word	0x00006ab0


	//   ....[4]....
        /*0104*/ 	.word	0x00006c20


	//----- nvinfo : EIATTR_MBARRIER_INSTR_OFFSETS
	.align		4
.L_42:
        /*0108*/ 	.byte	0x04, 0x39
        /*010a*/ 	.short	(.L_44 - .L_43)


	//   ....[0]....
.L_43:
        /*010c*/ 	.word	0x00000600
        /*0110*/ 	.word	0x000000ff
        /*0114*/ 	.word	0x00000000
        /*0118*/ 	.short	0x0100
        /*011a*/ 	.byte	0x05
	.zero		1


	//   ....[1]....
        /*011c*/ 	.word	0x00000610
        /*0120*/ 	.word	0x000000ff
        /*0124*/ 	.word	0x00000098
        /*0128*/ 	.short	0x0100
        /*012a*/ 	.byte	0x05
	.zero		1


	//   ....[2]....
        /*012c*/ 	.word	0x00000620
        /*0130*/ 	.word	0x000000ff
        /*0134*/ 	.word	0x00000008
        /*0138*/ 	.short	0x0100
        /*013a*/ 	.byte	0x05
	.zero		1


	//   ....[3]....
        /*013c*/ 	.word	0x00000630
        /*0140*/ 	.word	0x000000ff
        /*0144*/ 	.word	0x000000a0
        /*0148*/ 	.short	0x0100
        /*014a*/ 	.byte	0x05
	.zero		1


	//   ....[4]....
        /*014c*/ 	.word	0x00000640
        /*0150*/ 	.word	0x000000ff
        /*0154*/ 	.word	0x00000010
        /*0158*/ 	.short	0x0100
        /*015a*/ 	.byte	0x05
	.zero		1


	//   ....[5]....
        /*015c*/ 	.word	0x00000650
        /*0160*/ 	.word	0x000000ff
        /*0164*/ 	.word	0x000000a8
        /*0168*/ 	.short	0x0100
        /*016a*/ 	.byte	0x05
	.zero		1


	//   ....[6]....
        /*016c*/ 	.word	0x00000660
        /*0170*/ 	.word	0x000000ff
        /*0174*/ 	.word	0x00000018
        /*0178*/ 	.short	0x0100
        /*017a*/ 	.byte	0x05
	.zero		1


	//   ....[7]....
        /*017c*/ 	.word	0x00000670
        /*0180*/ 	.word	0x000000ff
        /*0184*/ 	.word	0x000000b0
        /*0188*/ 	.short	0x0100
        /*018a*/ 	.byte	0x05
	.zero		1


	//   ....[8]....
        /*018c*/ 	.word	0x00000680
        /*0190*/ 	.word	0x000000ff
        /*0194*/ 	.word	0x00000020
        /*0198*/ 	.short	0x0100
        /*019a*/ 	.byte	0x05
	.zero		1


	//   ....[9]....
        /*019c*/ 	.word	0x00000690
        /*01a0*/ 	.word	0x000000ff
        /*01a4*/ 	.word	0x000000b8
        /*01a8*/ 	.short	0x0100
        /*01aa*/ 	.byte	0x05
	.zero		1


	//   ....[10]....
        /*01ac*/ 	.word	0x000006a0
        /*01b0*/ 	.word	0x000000ff
        /*01b4*/ 	.word	0x00000028
        /*01b8*/ 	.short	0x0100
        /*01ba*/ 	.byte	0x05
	.zero		1


	//   ....[11]....
        /*01bc*/ 	.word	0x000006b0
        /*01c0*/ 	.word	0x000000ff
        /*01c4*/ 	.word	0x000000c0
        /*01c8*/ 	.short	0x0100
        /*01ca*/ 	.byte	0x05
	.zero		1


	//   ....[12]....
        /*01cc*/ 	.word	0x000006c0
        /*01d0*/ 	.word	0x000000ff
        /*01d4*/ 	.word	0x00000030
        /*01d8*/ 	.short	0x0100
        /*01da*/ 	.byte	0x05
	.zero		1


	//   ....[13]....
        /*01dc*/ 	.word	0x000006d0
        /*01e0*/ 	.word	0x000000ff
        /*01e4*/ 	.word	0x000000c8
        /*01e8*/ 	.short	0x0100
        /*01ea*/ 	.byte	0x05
	.zero		1


	//   ....[14]....
        /*01ec*/ 	.word	0x000006e0
        /*01f0*/ 	.word	0x000000ff
        /*01f4*/ 	.word	0x00000038
        /*01f8*/ 	.short	0x0100
        /*01fa*/ 	.byte	0x05
	.zero		1


	//   ....[15]....
        /*01fc*/ 	.word	0x000006f0
        /*0200*/ 	.word	0x000000ff
        /*0204*/ 	.word	0x000000d0
        /*0208*/ 	.short	0x0100
        /*020a*/ 	.byte	0x05
	.zero		1


	//   ....[16]....
        /*020c*/ 	.word	0x00000700
        /*0210*/ 	.word	0x000000ff
        /*0214*/ 	.word	0x00000040
        /*0218*/ 	.short	0x0100
        /*021a*/ 	.byte	0x05
	.zero		1


	//   ....[17]....
        /*021c*/ 	.word	0x00000710
        /*0220*/ 	.word	0x000000ff
        /*0224*/ 	.word	0x000000d8
        /*0228*/ 	.short	0x0100
        /*022a*/ 	.byte	0x05
	.zero		1


	//   ....[18]....
        /*022c*/ 	.word	0x00000720
        /*0230*/ 	.word	0x000000ff
        /*0234*/ 	.word	0x00000048
        /*0238*/ 	.short	0x0100
        /*023a*/ 	.byte	0x05
	.zero		1


	//   ....[19]....
        /*023c*/ 	.word	0x00000730
        /*0240*/ 	.word	0x000000ff
        /*0244*/ 	.word	0x000000e0
        /*0248*/ 	.short	0x0100
        /*024a*/ 	.byte	0x05
	.zero		1


	//   ....[20]....
        /*024c*/ 	.word	0x00000740
        /*0250*/ 	.word	0x000000ff
        /*0254*/ 	.word	0x00000050
        /*0258*/ 	.short	0x0100
        /*025a*/ 	.byte	0x05
	.zero		1


	//   ....[21]....
        /*025c*/ 	.word	0x00000750
        /*0260*/ 	.word	0x000000ff
        /*0264*/ 	.word	0x000000e8
        /*0268*/ 	.short	0x0100
        /*026a*/ 	.byte	0x05
	.zero		1


	//   ....[22]....
        /*026c*/ 	.word	0x00000760
        /*0270*/ 	.word	0x000000ff
        /*0274*/ 	.word	0x00000058
        /*0278*/ 	.short	0x0100
        /*027a*/ 	.byte	0x05
	.zero		1


	//   ....[23]....
        /*027c*/ 	.word	0x00000770
        /*0280*/ 	.word	0x000000ff
        /*0284*/ 	.word	0x000000f0
        /*0288*/ 	.short	0x0100
        /*028a*/ 	.byte	0x05
	.zero		1


	//   ....[24]....
        /*028c*/ 	.word	0x00000780
        /*0290*/ 	.word	0x000000ff
        /*0294*/ 	.word	0x00000060
        /*0298*/ 	.short	0x0100
        /*029a*/ 	.byte	0x05
	.zero		1


	//   ....[25]....
        /*029c*/ 	.word	0x00000790
        /*02a0*/ 	.word	0x000000ff
        /*02a4*/ 	.word	0x000000f8
        /*02a8*/ 	.short	0x0100
        /*02aa*/ 	.byte	0x05
	.zero		1


	//   ....[26]....
        /*02ac*/ 	.word	0x000007a0
        /*02b0*/ 	.word	0x000000ff
        /*02b4*/ 	.word	0x00000068
        /*02b8*/ 	.short	0x0100
        /*02ba*/ 	.byte	0x05
	.zero		1


	//   ....[27]....
        /*02bc*/ 	.word	0x000007b0
        /*02c0*/ 	.word	0x000000ff
        /*02c4*/ 	.word	0x00000100
        /*02c8*/ 	.short	0x0100
        /*02ca*/ 	.byte	0x05
	.zero		1


	//   ....[28]....
        /*02cc*/ 	.word	0x000007c0
        /*02d0*/ 	.word	0x000000ff
        /*02d4*/ 	.word	0x00000070
        /*02d8*/ 	.short	0x0100
        /*02da*/ 	.byte	0x05
	.zero		1


	//   ....[29]....
        /*02dc*/ 	.word	0x000007d0
        /*02e0*/ 	.word	0x000000ff
        /*02e4*/ 	.word	0x00000108
        /*02e8*/ 	.short	0x0100
        /*02ea*/ 	.byte	0x05
	.zero		1


	//   ....[30]....
        /*02ec*/ 	.word	0x000007e0
        /*02f0*/ 	.word	0x000000ff
        /*02f4*/ 	.word	0x00000078
        /*02f8*/ 	.short	0x0100
        /*02fa*/ 	.byte	0x05
	.zero		1


	//   ....[31]....
        /*02fc*/ 	.word	0x000007f0
        /*0300*/ 	.word	0x000000ff
        /*0304*/ 	.word	0x00000110
        /*0308*/ 	.short	0x0100
        /*030a*/ 	.byte	0x05
	.zero		1


	//   ....[32]....
        /*030c*/ 	.word	0x00000800
        /*0310*/ 	.word	0x000000ff
        /*0314*/ 	.word	0x00000080
        /*0318*/ 	.short	0x0100
        /*031a*/ 	.byte	0x05
	.zero		1


	//   ....[33]....
        /*031c*/ 	.word	0x00000810
        /*0320*/ 	.word	0x000000ff
        /*0324*/ 	.word	0x00000118
        /*0328*/ 	.short	0x0100
        /*032a*/ 	.byte	0x05
	.zero		1


	//   ....[34]....
        /*032c*/ 	.word	0x00000820
        /*0330*/ 	.word	0x000000ff
        /*0334*/ 	.word	0x00000088
        /*0338*/ 	.short	0x0100
        /*033a*/ 	.byte	0x05
	.zero		1


	//   ....[35]....
        /*033c*/ 	.word	0x00000830
        /*0340*/ 	.word	0x000000ff
        /*0344*/ 	.word	0x00000120
        /*0348*/ 	.short	0x0100
        /*034a*/ 	.byte	0x05
	.zero		1


	//   ....[36]....
        /*034c*/ 	.word	0x00000840
        /*0350*/ 	.word	0x000000ff
        /*0354*/ 	.word	0x00000090
        /*0358*/ 	.short	0x0100
        /*035a*/ 	.byte	0x05
	.zero		1


	//   ....[37]....
        /*035c*/ 	.word	0x00000850
        /*0360*/ 	.word	0x000000ff
        /*0364*/ 	.word	0x00000128
        /*0368*/ 	.short	0x0100
        /*036a*/ 	.byte	0x05
	.zero		1


	//   ....[38]....
        /*036c*/ 	.word	0x00000980
        /*0370*/ 	.word	0x000000ff
        /*0374*/ 	.word	0x00000130
        /*0378*/ 	.short	0x0100
        /*037a*/ 	.byte	0x07
	.zero		1


	//   ....[39]....
        /*037c*/ 	.word	0x00000990
        /*0380*/ 	.word	0x000000ff
        /*0384*/ 	.word	0x00000138
        /*0388*/ 	.short	0x0100
        /*038a*/ 	.byte	0x07
	.zero		1


	//   ....[40]....
        /*038c*/ 	.word	0x00000a70
        /*0390*/ 	.word	0x000000ff
        /*0394*/ 	.word	0x00000140
        /*0398*/ 	.short	0x0100
        /*039a*/ 	.byte	0x05
	.zero		1


	//   ....[41]....
        /*039c*/ 	.word	0x00000a80
        /*03a0*/ 	.word	0x000000ff
        /*03a4*/ 	.word	0x00000148
        /*03a8*/ 	.short	0x0100
        /*03aa*/ 	.byte	0x05
	.zero		1


	//   ....[42]....
        /*03ac*/ 	.word	0x00000bb0
        /*03b0*/ 	.word	0x000000ff
        /*03b4*/ 	.word	0x00000150
        /*03b8*/ 	.short	0x0100
        /*03ba*/ 	.byte	0x05
	.zero		1


	//   ....[43]....
        /*03bc*/ 	.word	0x00000bc0
        /*03c0*/ 	.word	0x000000ff
        /*03c4*/ 	.word	0x00000160
        /*03c8*/ 	.short	0x0100
        /*03ca*/ 	.byte	0x05
	.zero		1


	//   ....[44]....
        /*03cc*/ 	.word	0x00000bd0
        /*03d0*/ 	.word	0x000000ff
        /*03d4*/ 	.word	0x00000158
        /*03d8*/ 	.short	0x0100
        /*03da*/ 	.byte	0x05
	.zero		1


	//   ....[45]....
        /*03dc*/ 	.word	0x00000be0
        /*03e0*/ 	.word	0x000000ff
        /*03e4*/ 	.word	0x00000168
        /*03e8*/ 	.short	0x0100
        /*03ea*/ 	.byte	0x05
	.zero		1


	//   ....[46]....
        /*03ec*/ 	.word	0x00000d00
        /*03f0*/ 	.word	0x000000ff
        /*03f4*/ 	.word	0x00000170
        /*03f8*/ 	.short	0x0100
        /*03fa*/ 	.byte	0x07
	.zero		1


	//   ....[47]....
        /*03fc*/ 	.word	0x00000d10
        /*0400*/ 	.word	0x000000ff
        /*0404*/ 	.word	0x00000190
        /*0408*/ 	.short	0x0100
        /*040a*/ 	.byte	0x07
	.zero		1


	//   ....[48]....
        /*040c*/ 	.word	0x00000d20
        /*0410*/ 	.word	0x000000ff
        /*0414*/ 	.word	0x00000178
        /*0418*/ 	.short	0x0100
        /*041a*/ 	.byte	0x07
	.zero		1


	//   ....[49]....
        /*041c*/ 	.word	0x00000d30
        /*0420*/ 	.word	0x000000ff
        /*0424*/ 	.word	0x00000198
        /*0428*/ 	.short	0x0100
        /*042a*/ 	.byte	0x07
	.zero		1


	//   ....[50]....
        /*042c*/ 	.word	0x00000d40
        /*0430*/ 	.word	0x000000ff
        /*0434*/ 	.word	0x00000180
        /*0438*/ 	.short	0x0100
        /*043a*/ 	.byte	0x07
	.zero		1


	//   ....[51]....
        /*043c*/ 	.word	0x00000d50
        /*0440*/ 	.word	0x000000ff
        /*0444*/ 	.word	0x000001a0
        /*0448*/ 	.short	0x0100
        /*044a*/ 	.byte	0x07
	.zero		1


	//   ....[52]....
        /*044c*/ 	.word	0x00000d60
        /*0450*/ 	.word	0x000000ff
        /*0454*/ 	.word	0x00000188
        /*0458*/ 	.short	0x0100
        /*045a*/ 	.byte	0x07
	.zero		1


	//   ....[53]....
        /*045c*/ 	.word	0x00000d70
        /*0460*/ 	.word	0x000000ff
        /*0464*/ 	.word	0x000001a8
        /*0468*/ 	.short	0x0100
        /*046a*/ 	.byte	0x07
	.zero		1


	//   ....[54]....
        /*046c*/ 	.word	0x00000e60
        /*0470*/ 	.word	0x000000ff
        /*0474*/ 	.word	0x000001b0
        /*0478*/ 	.short	0x0100
        /*047a*/ 	.byte	0x05
	.zero		1


	//   ....[55]....
        /*047c*/ 	.word	0x00000e70
        /*0480*/ 	.word	0x000000ff
        /*0484*/ 	.word	0x000001c0
        /*0488*/ 	.short	0x0100
        /*048a*/ 	.byte	0x05
	.zero		1


	//   ....[56]....
        /*048c*/ 	.word	0x00000e80
        /*0490*/ 	.word	0x000000ff
        /*0494*/ 	.word	0x000001b8
        /*0498*/ 	.short	0x0100
        /*049a*/ 	.byte	0x05
	.zero		1


	//   ....[57]....
        /*049c*/ 	.word	0x00000e90
        /*04a0*/ 	.word	0x000000ff
        /*04a4*/ 	.word	0x000001c8
        /*04a8*/ 	.short	0x0100
        /*04aa*/ 	.byte	0x05
	.zero		1


	//   ....[58]....
        /*04ac*/ 	.word	0x00000f80
        /*04b0*/ 	.word	0x000000ff
        /*04b4*/ 	.word	0x000001d0
        /*04b8*/ 	.short	0x0100
        /*04ba*/ 	.byte	0x04
	.zero		1


	//   ....[59]....
        /*04bc*/ 	.word	0x00001990
        /*04c0*/ 	.word	0x00000003
        /*04c4*/ 	.word	0x000001c0
        /*04c8*/ 	.short	0x010a
        /*04ca*/ 	.byte	0xff
	.zero		1


	//   ....[60]....
        /*04cc*/ 	.word	0x000019c0
        /*04d0*/ 	.word	0x00000003
        /*04d4*/ 	.word	0x000001b0
        /*04d8*/ 	.short	0x0101
        /*04da*/ 	.byte	0xff
	.zero		1


	//   ....[61]....
        /*04dc*/ 	.word	0x00001ad0
        /*04e0*/ 	.word	0x000000ff
        /*04e4*/ 	.word	0x00000098
        /*04e8*/ 	.short	0x010a
        /*04ea*/ 	.byte	0x05
	.zero		1


	//   ....[62]....
        /*04ec*/ 	.word	0x00001b90
        /*04f0*/ 	.word	0x000000ff
        /*04f4*/ 	.word	0x00000098
        /*04f8*/ 	.short	0x010a
        /*04fa*/ 	.byte	0x21
	.zero		1


	//   ....[63]....
        /*04fc*/ 	.word	0x00001d40
        /*0500*/ 	.word	0x000000ff
        /*0504*/ 	.word	0x00000098
        /*0508*/ 	.short	0x010a
        /*050a*/ 	.byte	0x08
	.zero		1


	//   ....[64]....
        /*050c*/ 	.word	0x00001e40
        /*0510*/ 	.word	0x000000ff
        /*0514*/ 	.word	0x00000148
        /*0518*/ 	.short	0x0101
        /*051a*/ 	.byte	0x04
	.zero		1


	//   ....[65]....
        /*051c*/ 	.word	0x00001e60
        /*0520*/ 	.word	0x000000ff
        /*0524*/ 	.word	0x00000098
        /*0528*/ 	.short	0x010a
        /*052a*/ 	.byte	0x05
	.zero		1


	//   ....[66]....
        /*052c*/ 	.word	0x00001ee0
        /*0530*/ 	.word	0x000000ff
        /*0534*/ 	.word	0x00000098
        /*0538*/ 	.short	0x010a
        /*053a*/ 	.byte	0x11
	.zero		1


	//   ....[67]....
        /*053c*/ 	.word	0x00002070
        /*0540*/ 	.word	0x000000ff
        /*0544*/ 	.word	0x00000098
        /*0548*/ 	.short	0x010a
        /*054a*/ 	.byte	0x08
	.zero		1


	//   ....[68]....
        /*054c*/ 	.word	0x000021c0
        /*0550*/ 	.word	0x00000002
        /*0554*/ 	.word	0x00000150
        /*0558*/ 	.short	0x010a
        /*055a*/ 	.byte	0xff
	.zero		1


	//   ....[69]....
        /*055c*/ 	.word	0x00002280
        /*0560*/ 	.word	0x00000002
        /*0564*/ 	.word	0x00000000
        /*0568*/ 	.short	0x0101
        /*056a*/ 	.byte	0xff
	.zero		1


	//   ....[70]....
        /*056c*/ 	.word	0x000027e0
        /*0570*/ 	.word	0x000000ff
        /*0574*/ 	.word	0x00000000
        /*0578*/ 	.short	0x010a
        /*057a*/ 	.byte	0x05
	.zero		1


	//   ....[71]....
        /*057c*/ 	.word	0x00002870
        /*0580*/ 	.word	0x000000ff
        /*0584*/ 	.word	0x00000000
        /*0588*/ 	.short	0x010a
        /*058a*/ 	.byte	0x05
	.zero		1


	//   ....[72]....
        /*058c*/ 	.word	0x00002900
        /*0590*/ 	.word	0x000000ff
        /*0594*/ 	.word	0x00000000
        /*0598*/ 	.short	0x010a
        /*059a*/ 	.byte	0x05
	.zero		1


	//   ....[73]....
        /*059c*/ 	.word	0x00002990
        /*05a0*/ 	.word	0x000000ff
        /*05a4*/ 	.word	0x00000000
        /*05a8*/ 	.short	0x010a
        /*05aa*/ 	.byte	0x05
	.zero		1


	//   ....[74]....
        /*05ac*/ 	.word	0x00002a20
        /*05b0*/ 	.word	0x000000ff
        /*05b4*/ 	.word	0x00000000
        /*05b8*/ 	.short	0x010a
        /*05ba*/ 	.byte	0x05
	.zero		1


	//   ....[75]....
        /*05bc*/ 	.word	0x00002ab0
        /*05c0*/ 	.word	0x000000ff
        /*05c4*/ 	.word	0x00000000
        /*05c8*/ 	.short	0x010a
        /*05ca*/ 	.byte	0x05
	.zero		1


	//   ....[76]....
        /*05cc*/ 	.word	0x00002b40
        /*05d0*/ 	.word	0x000000ff
        /*05d4*/ 	.word	0x00000000
        /*05d8*/ 	.short	0x010a
        /*05da*/ 	.byte	0x05
	.zero		1


	//   ....[77]....
        /*05dc*/ 	.word	0x00002bd0
        /*05e0*/ 	.word	0x000000ff
        /*05e4*/ 	.word	0x00000000
        /*05e8*/ 	.short	0x010a
        /*05ea*/ 	.byte	0x05
	.zero		1


	//   ....[78]....
        /*05ec*/ 	.word	0x00002c60
        /*05f0*/ 	.word	0x000000ff
        /*05f4*/ 	.word	0x00000000
        /*05f8*/ 	.short	0x010a
        /*05fa*/ 	.byte	0x05
	.zero		1


	//   ....[79]....
        /*05fc*/ 	.word	0x00002cf0
        /*0600*/ 	.word	0x000000ff
        /*0604*/ 	.word	0x00000000
        /*0608*/ 	.short	0x010a
        /*060a*/ 	.byte	0x05
	.zero		1


	//   ....[80]....
        /*060c*/ 	.word	0x00002d80
        /*0610*/ 	.word	0x000000ff
        /*0614*/ 	.word	0x00000000
        /*0618*/ 	.short	0x010a
        /*061a*/ 	.byte	0x05
	.zero		1


	//   ....[81]....
        /*061c*/ 	.word	0x00002e10
        /*0620*/ 	.word	0x000000ff
        /*0624*/ 	.word	0x00000000
        /*0628*/ 	.short	0x010a
        /*062a*/ 	.byte	0x05
	.zero		1


	//   ....[82]....
        /*062c*/ 	.word	0x00002ea0
        /*0630*/ 	.word	0x000000ff
        /*0634*/ 	.word	0x00000000
        /*0638*/ 	.short	0x010a
        /*063a*/ 	.byte	0x05
	.zero		1


	//   ....[83]....
        /*063c*/ 	.word	0x00002f30
        /*0640*/ 	.word	0x000000ff
        /*0644*/ 	.word	0x00000000
        /*0648*/ 	.short	0x010a
        /*064a*/ 	.byte	0x05
	.zero		1


	//   ....[84]....
        /*064c*/ 	.word	0x00002fc0
        /*0650*/ 	.word	0x000000ff
        /*0654*/ 	.word	0x00000000
        /*0658*/ 	.short	0x010a
        /*065a*/ 	.byte	0x05
	.zero		1


	//   ....[85]....
        /*065c*/ 	.word	0x00003050
        /*0660*/ 	.word	0x000000ff
        /*0664*/ 	.word	0x00000000
        /*0668*/ 	.short	0x010a
        /*066a*/ 	.byte	0x05
	.zero		1


	//   ....[86]....
        /*066c*/ 	.word	0x000030e0
        /*0670*/ 	.word	0x000000ff
        /*0674*/ 	.word	0x00000000
        /*0678*/ 	.short	0x010a
        /*067a*/ 	.byte	0x05
	.zero		1


	//   ....[87]....
        /*067c*/ 	.word	0x00003170
        /*0680*/ 	.word	0x000000ff
        /*0684*/ 	.word	0x00000000
        /*0688*/ 	.short	0x010a
        /*068a*/ 	.byte	0x05
	.zero		1


	//   ....[88]....
        /*068c*/ 	.word	0x00003210
        /*0690*/ 	.word	0x00000000
        /*0694*/ 	.word	0x00000000
        /*0698*/ 	.short	0x010a
        /*069a*/ 	.byte	0xff
	.zero		1


	//   ....[89]....
        /*069c*/ 	.word	0x00003340
        /*06a0*/ 	.word	0x00000000
        /*06a4*/ 	.word	0x000001b0
        /*06a8*/ 	.short	0x010a
        /*06aa*/ 	.byte	0xff
	.zero		1


	//   ....[90]....
        /*06ac*/ 	.word	0x000033b0
        /*06b0*/ 	.word	0x00000008
        /*06b4*/ 	.word	0x00000000
        /*06b8*/ 	.short	0x0101
        /*06ba*/ 	.byte	0xff
	.zero		1


	//   ....[91]....
        /*06bc*/ 	.word	0x000033d0
        /*06c0*/ 	.word	0x000000ff
        /*06c4*/ 	.word	0x00000160
        /*06c8*/ 	.short	0x010a
        /*06ca*/ 	.byte	0x05
	.zero		1


	//   ....[92]....
        /*06cc*/ 	.word	0x000034f0
        /*06d0*/ 	.word	0x00000000
        /*06d4*/ 	.word	0x00000150
        /*06d8*/ 	.short	0x010a
        /*06da*/ 	.byte	0xff
	.zero		1


	//   ....[93]....
        /*06dc*/ 	.word	0x000035f0
        /*06e0*/ 	.word	0x00000000
        /*06e4*/ 	.word	0x00000000
        /*06e8*/ 	.short	0x0101
        /*06ea*/ 	.byte	0xff
	.zero		1


	//   ....[94]....
        /*06ec*/ 	.word	0x00003680
        /*06f0*/ 	.word	0x000000ff
        /*06f4*/ 	.word	0x00000160
        /*06f8*/ 	.short	0x0106
        /*06fa*/ 	.byte	0x05
	.zero		1


	//   ....[95]....
        /*06fc*/ 	.word	0x000036a0
        /*0700*/ 	.word	0x000000ff
        /*0704*/ 	.word	0x00000160
        /*0708*/ 	.short	0x010a
        /*070a*/ 	.byte	0x05
	.zero		1


	//   ....[96]....
        /*070c*/ 	.word	0x00003730
        /*0710*/ 	.word	0x000000ff
        /*0714*/ 	.word	0x00000160
        /*0718*/ 	.short	0x0106
        /*071a*/ 	.byte	0x04
	.zero		1


	//   ....[97]....
        /*071c*/ 	.word	0x00003770
        /*0720*/ 	.word	0x00000000
        /*0724*/ 	.word	0x00000160
        /*0728*/ 	.short	0x010a
        /*072a*/ 	.byte	0xff
	.zero		1


	//   ....[98]....
        /*072c*/ 	.word	0x000039b0
        /*0730*/ 	.word	0x000000ff
        /*0734*/ 	.word	0x00000008
        /*0738*/ 	.short	0x010a
        /*073a*/ 	.byte	0x04
	.zero		1


	//   ....[99]....
        /*073c*/ 	.word	0x000039d0
        /*0740*/ 	.word	0x000000ff
        /*0744*/ 	.word	0x00000008
        /*0748*/ 	.short	0x010a
        /*074a*/ 	.byte	0x04
	.zero		1


	//   ....[100]....
        /*074c*/ 	.word	0x00003b60
        /*0750*/ 	.word	0x000000ff
        /*0754*/ 	.word	0x00000008
        /*0758*/ 	.short	0x010a
        /*075a*/ 	.byte	0x04
	.zero		1


	//   ....[101]....
        /*075c*/ 	.word	0x00003b80
        /*0760*/ 	.word	0x000000ff
        /*0764*/ 	.word	0x00000008
        /*0768*/ 	.short	0x010a
        /*076a*/ 	.byte	0x04
	.zero		1


	//   ....[102]....
        /*076c*/ 	.word	0x00003c40
        /*0770*/ 	.word	0x000000ff
        /*0774*/ 	.word	0x00000000
        /*0778*/ 	.short	0x0101
        /*077a*/ 	.byte	0x05
	.zero		1


	//   ....[103]....
        /*077c*/ 	.word	0x00003f40
        /*0780*/ 	.word	0x00000000
        /*0784*/ 	.word	0x00000150
        /*0788*/ 	.short	0x010a
        /*078a*/ 	.byte	0xff
	.zero		1


	//   ....[104]....
        /*078c*/ 	.word	0x00004000
        /*0790*/ 	.word	0x00000000
        /*0794*/ 	.word	0x00000000
        /*0798*/ 	.short	0x0101
        /*079a*/ 	.byte	0xff
	.zero		1


	//   ....[105]....
        /*079c*/ 	.word	0x000040c0
        /*07a0*/ 	.word	0x000000ff
        /*07a4*/ 	.word	0x00000000
        /*07a8*/ 	.short	0x010a
        /*07aa*/ 	.byte	0x05
	.zero		1


	//   ....[106]....
        /*07ac*/ 	.word	0x000040d0
        /*07b0*/ 	.word	0x000000ff
        /*07b4*/ 	.word	0x00000190
        /*07b8*/ 	.short	0x010a
        /*07ba*/ 	.byte	0x13
	.zero		1


	//   ....[107]....
        /*07bc*/ 	.word	0x00004180
        /*07c0*/ 	.word	0x000000ff
        /*07c4*/ 	.word	0x00000000
        /*07c8*/ 	.short	0x010a
        /*07ca*/ 	.byte	0x07
	.zero		1


	//   ....[108]....
        /*07cc*/ 	.word	0x000042c0
        /*07d0*/ 	.word	0x000000ff
        /*07d4*/ 	.word	0x00000000
        /*07d8*/ 	.short	0x010a
        /*07da*/ 	.byte	0x1a
	.zero		1


	//   ....[109]....
        /*07dc*/ 	.word	0x00004510
        /*07e0*/ 	.word	0x000000ff
        /*07e4*/ 	.word	0x00000000
        /*07e8*/ 	.short	0x010a
        /*07ea*/ 	.byte	0x06
	.zero		1


	//   ....[110]....
        /*07ec*/ 	.word	0x000045a0
        /*07f0*/ 	.word	0x000000ff
        /*07f4*/ 	.word	0x00000000
        /*07f8*/ 	.short	0x010a
        /*07fa*/ 	.byte	0x06
	.zero		1


	//   ....[111]....
        /*07fc*/ 	.word	0x00004630
        /*0800*/ 	.word	0x000000ff
        /*0804*/ 	.word	0x00000000
        /*0808*/ 	.short	0x010a
        /*080a*/ 	.byte	0x06
	.zero		1


	//   ....[112]....
        /*080c*/ 	.word	0x000046d0
        /*0810*/ 	.word	0x00000000
        /*0814*/ 	.word	0x00000000
        /*0818*/ 	.short	0x010a
        /*081a*/ 	.byte	0xff
	.zero		1


	//   ....[113]....
        /*081c*/ 	.word	0x00004710
        /*0820*/ 	.word	0x00000000
        /*0824*/ 	.word	0x00000000
        /*0828*/ 	.short	0x010a
        /*082a*/ 	.byte	0xff
	.zero		1


	//   ....[114]....
        /*082c*/ 	.word	0x00004780
        /*0830*/ 	.word	0x000000ff
        /*0834*/ 	.word	0x00000000
        /*0838*/ 	.short	0x0101
        /*083a*/ 	.byte	0x05
	.zero		1


	//   ....[115]....
        /*083c*/ 	.word	0x000047c0
        /*0840*/ 	.word	0x000000ff
        /*0844*/ 	.word	0x000001d0
        /*0848*/ 	.short	0x010a
        /*084a*/ 	.byte	0x0b
	.zero		1


	//   ....[116]....
        /*084c*/ 	.word	0x00004820
        /*0850*/ 	.word	0x000000ff
        /*0854*/ 	.word	0x00000000
        /*0858*/ 	.short	0x0101
        /*085a*/ 	.byte	0x05
	.zero		1


	//   ....[117]....
        /*085c*/ 	.word	0x00004c20
        /*0860*/ 	.word	0x00000000
        /*0864*/ 	.word	0x00000150
        /*0868*/ 	.short	0x010a
        /*086a*/ 	.byte	0xff
	.zero		1


	//   ....[118]....
        /*086c*/ 	.word	0x00004d10
        /*0870*/ 	.word	0x00000000
        /*0874*/ 	.word	0x00000000
        /*0878*/ 	.short	0x0101
        /*087a*/ 	.byte	0xff
	.zero		1


	//   ....[119]....
        /*087c*/ 	.word	0x00005030
        /*0880*/ 	.word	0x000000ff
        /*0884*/ 	.word	0x00000148
        /*0888*/ 	.short	0x010a
        /*088a*/ 	.byte	0x07
	.zero		1


	//   ....[120]....
        /*088c*/ 	.word	0x000051b0
        /*0890*/ 	.word	0x000000ff
        /*0894*/ 	.word	0x00000138
        /*0898*/ 	.short	0x010a
        /*089a*/ 	.byte	0x07
	.zero		1


	//   ....[121]....
        /*089c*/ 	.word	0x00005670
        /*08a0*/ 	.word	0x000000ff
        /*08a4*/ 	.word	0x00000130
        /*08a8*/ 	.short	0x010b
        /*08aa*/ 	.byte	0x07
	.zero		1


	//   ....[122]....
        /*08ac*/ 	.word	0x000056a0
        /*08b0*/ 	.word	0x000000ff
        /*08b4*/ 	.word	0x00000000
        /*08b8*/ 	.short	0x0101
        /*08ba*/ 	.byte	0x25
	.zero		1


	//   ....[123]....
        /*08bc*/ 	.word	0x000056f0
        /*08c0*/ 	.word	0x00000000
        /*08c4*/ 	.word	0x00000138
        /*08c8*/ 	.short	0x010a
        /*08ca*/ 	.byte	0xff
	.zero		1


	//   ....[124]....
        /*08cc*/ 	.word	0x00005950
        /*08d0*/ 	.word	0x00000000
        /*08d4*/ 	.word	0x00000150
        /*08d8*/ 	.short	0x010a
        /*08da*/ 	.byte	0xff
	.zero		1


	//   ....[125]....
        /*08dc*/ 	.word	0x00005a40
        /*08e0*/ 	.word	0x00000000
        /*08e4*/ 	.word	0x00000000
        /*08e8*/ 	.short	0x0101
        /*08ea*/ 	.byte	0xff
	.zero		1


	//   ....[126]....
        /*08ec*/ 	.word	0x00006160
        /*08f0*/ 	.word	0x000000ff
        /*08f4*/ 	.word	0x00000130
        /*08f8*/ 	.short	0x010a
        /*08fa*/ 	.byte	0x27
	.zero		1


	//   ....[127]....
        /*08fc*/ 	.word	0x000061d0
        /*0900*/ 	.word	0x000000bc
        /*0904*/ 	.word	0x00000170
        /*0908*/ 	.short	0x010a
        /*090a*/ 	.byte	0xff
	.zero		1


	//   ....[128]....
        /*090c*/ 	.word	0x00006290
        /*0910*/ 	.word	0x000000ff
        /*0914*/ 	.word	0x00000130
        /*0918*/ 	.short	0x010a
        /*091a*/ 	.byte	0x27
	.zero		1


	//   ....[129]....
        /*091c*/ 	.word	0x000064e0
        /*0920*/ 	.word	0x000000ff
        /*0924*/ 	.word	0x00000000
        /*0928*/ 	.short	0x0101
        /*092a*/ 	.byte	0x04
	.zero		1


	//   ....[130]....
        /*092c*/ 	.word	0x00006540
        /*0930*/ 	.word	0x000000bc
        /*0934*/ 	.word	0x00000170
        /*0938*/ 	.short	0x010a
        /*093a*/ 	.byte	0xff
	.zero		1


	//   ....[131]....
        /*093c*/ 	.word	0x00006e00
        /*0940*/ 	.word	0x00000065
        /*0944*/ 	.word	0x00000000
        /*0948*/ 	.short	0x0101
        /*094a*/ 	.byte	0xff
	.zero		1


	//   ....[132]....
        /*094c*/ 	.word	0x00008490
        /*0950*/ 	.word	0x00000003
        /*0954*/ 	.word	0x000001c0
        /*0958*/ 	.short	0x010a
        /*095a*/ 	.byte	0xff
	.zero		1


	//   ....[133]....
        /*095c*/ 	.word	0x000084f0
        /*0960*/ 	.word	0x00000002
        /*0964*/ 	.word	0x00000098
        /*0968*/ 	.short	0x010a
        /*096a*/ 	.byte	0xff
	.zero		1


	//   ....[134]....
        /*096c*/ 	.word	0x00008550
        /*0970*/ 	.word	0x00000002
        /*0974*/ 	.word	0x00000098
        /*0978*/ 	.short	0x010a
        /*097a*/ 	.byte	0xff
	.zero		1


	//   ....[135]....
        /*097c*/ 	.word	0x000085a0
        /*0980*/ 	.word	0x00000002
        /*0984*/ 	.word	0x00000150
        /*0988*/ 	.short	0x010a
        /*098a*/ 	.byte	0xff
	.zero		1


	//   ....[136]....
        /*098c*/ 	.word	0x00008600
        /*0990*/ 	.word	0x00000000
        /*0994*/ 	.word	0x00000000
        /*0998*/ 	.short	0x010a
        /*099a*/ 	.byte	0xff
	.zero		1


	//   ....[137]....
        /*099c*/ 	.word	0x00008660
        /*09a0*/ 	.word	0x00000000
        /*09a4*/ 	.word	0x00000000
        /*09a8*/ 	.short	0x010a
        /*09aa*/ 	.byte	0xff
	.zero		1


	//   ....[138]....
        /*09ac*/ 	.word	0x000086c0
        /*09b0*/ 	.word	0x00000000
        /*09b4*/ 	.word	0x00000000
        /*09b8*/ 	.short	0x010a
        /*09ba*/ 	.byte	0xff
	.zero		1


	//   ....[139]....
        /*09bc*/ 	.word	0x00008720
        /*09c0*/ 	.word	0x00000000
        /*09c4*/ 	.word	0x00000000
        /*09c8*/ 	.short	0x010a
        /*09ca*/ 	.byte	0xff
	.zero		1


	//   ....[140]....
        /*09cc*/ 	.word	0x00008780
        /*09d0*/ 	.word	0x00000000
        /*09d4*/ 	.word	0x00000000
        /*09d8*/ 	.short	0x010a
        /*09da*/ 	.byte	0xff
	.zero		1


	//   ....[141]....
        /*09dc*/ 	.word	0x000087e0
        /*09e0*/ 	.word	0x00000000
        /*09e4*/ 	.word	0x00000000
        /*09e8*/ 	.short	0x010a
        /*09ea*/ 	.byte	0xff
	.zero		1


	//   ....[142]....
        /*09ec*/ 	.word	0x00008840
        /*09f0*/ 	.word	0x00000000
        /*09f4*/ 	.word	0x00000000
        /*09f8*/ 	.short	0x010a
        /*09fa*/ 	.byte	0xff
	.zero		1


	//   ....[143]....
        /*09fc*/ 	.word	0x000088a0
        /*0a00*/ 	.word	0x00000000
        /*0a04*/ 	.word	0x00000000
        /*0a08*/ 	.short	0x010a
        /*0a0a*/ 	.byte	0xff
	.zero		1


	//   ....[144]....
        /*0a0c*/ 	.word	0x00008900
        /*0a10*/ 	.word	0x00000000
        /*0a14*/ 	.word	0x00000000
        /*0a18*/ 	.short	0x010a
        /*0a1a*/ 	.byte	0xff
	.zero		1


	//   ....[145]....
        /*0a1c*/ 	.word	0x00008960
        /*0a20*/ 	.word	0x00000000
        /*0a24*/ 	.word	0x00000000
        /*0a28*/ 	.short	0x010a
        /*0a2a*/ 	.byte	0xff
	.zero		1


	//   ....[146]....
        /*0a2c*/ 	.word	0x000089c0
        /*0a30*/ 	.word	0x00000000
        /*0a34*/ 	.word	0x00000000
        /*0a38*/ 	.short	0x010a
        /*0a3a*/ 	.byte	0xff
	.zero		1


	//   ....[147]....
        /*0a3c*/ 	.word	0x00008a20
        /*0a40*/ 	.word	0x00000000
        /*0a44*/ 	.word	0x00000000
        /*0a48*/ 	.short	0x010a
        /*0a4a*/ 	.byte	0xff
	.zero		1


	//   ....[148]....
        /*0a4c*/ 	.word	0x00008a80
        /*0a50*/ 	.word	0x00000000
        /*0a54*/ 	.word	0x00000000
        /*0a58*/ 	.short	0x010a
        /*0a5a*/ 	.byte	0xff
	.zero		1


	//   ....[149]....
        /*0a5c*/ 	.word	0x00008ae0
        /*0a60*/ 	.word	0x00000000
        /*0a64*/ 	.word	0x00000000
        /*0a68*/ 	.short	0x010a
        /*0a6a*/ 	.byte	0xff
	.zero		1


	//   ....[150]....
        /*0a6c*/ 	.word	0x00008b40
        /*0a70*/ 	.word	0x00000000
        /*0a74*/ 	.word	0x00000000
        /*0a78*/ 	.short	0x010a
        /*0a7a*/ 	.byte	0xff
	.zero		1


	//   ....[151]....
        /*0a7c*/ 	.word	0x00008ba0
        /*0a80*/ 	.word	0x00000000
        /*0a84*/ 	.word	0x00000000
        /*0a88*/ 	.short	0x010a
        /*0a8a*/ 	.byte	0xff
	.zero		1


	//   ....[152]....
        /*0a8c*/ 	.word	0x00008c00
        /*0a90*/ 	.word	0x00000000
        /*0a94*/ 	.word	0x00000000
        /*0a98*/ 	.short	0x010a
        /*0a9a*/ 	.byte	0xff
	.zero		1


	//   ....[153]....
        /*0a9c*/ 	.word	0x00008c60
        /*0aa0*/ 	.word	0x00000000
        /*0aa4*/ 	.word	0x00000000
        /*0aa8*/ 	.short	0x010a
        /*0aaa*/ 	.byte	0xff
	.zero		1


	//   ....[154]....
        /*0aac*/ 	.word	0x00008cb0
        /*0ab0*/ 	.word	0x00000000
        /*0ab4*/ 	.word	0x000001b0
        /*0ab8*/ 	.short	0x010a
        /*0aba*/ 	.byte	0xff
	.zero		1


	//   ....[155]....
        /*0abc*/ 	.word	0x00008d10
        /*0ac0*/ 	.word	0x00000000
        /*0ac4*/ 	.word	0x00000160
        /*0ac8*/ 	.short	0x010a
        /*0aca*/ 	.byte	0xff
	.zero		1


	//   ....[156]....
        /*0acc*/ 	.word	0x00008d60
        /*0ad0*/ 	.word	0x00000000
        /*0ad4*/ 	.word	0x00000150
        /*0ad8*/ 	.short	0x010a
        /*0ada*/ 	.byte	0xff
	.zero		1


	//   ....[157]....
        /*0adc*/ 	.word	0x00008dc0
        /*0ae0*/ 	.word	0x00000000
        /*0ae4*/ 	.word	0x00000160
        /*0ae8*/ 	.short	0x010a
        /*0aea*/ 	.byte	0xff
	.zero		1


	//   ....[158]....
        /*0aec*/ 	.word	0x00008e20
        /*0af0*/ 	.word	0x00000005
        /*0af4*/ 	.word	0x00000008
        /*0af8*/ 	.short	0x010a
        /*0afa*/ 	.byte	0xff
	.zero		1


	//   ....[159]....
        /*0afc*/ 	.word	0x00008f00
        /*0b00*/ 	.word	0x00000002
        /*0b04*/ 	.word	0x00000008
        /*0b08*/ 	.short	0x010a
        /*0b0a*/ 	.byte	0xff
	.zero		1


	//   ....[160]....
        /*0b0c*/ 	.word	0x00008f50
        /*0b10*/ 	.word	0x00000000
        /*0b14*/ 	.word	0x00000150
        /*0b18*/ 	.short	0x010a
        /*0b1a*/ 	.byte	0xff
	.zero		1


	//   ....[161]....
        /*0b1c*/ 	.word	0x00008fb0
        /*0b20*/ 	.word	0x00000000
        /*0b24*/ 	.word	0x00000190
        /*0b28*/ 	.short	0x010a
        /*0b2a*/ 	.byte	0xff
	.zero		1


	//   ....[162]....
        /*0b2c*/ 	.word	0x00009010
        /*0b30*/ 	.word	0x00000000
        /*0b34*/ 	.word	0x00000000
        /*0b38*/ 	.short	0x010a
        /*0b3a*/ 	.byte	0xff
	.zero		1


	//   ....[163]....
        /*0b3c*/ 	.word	0x00009070
        /*0b40*/ 	.word	0x00000000
        /*0b44*/ 	.word	0x00000000
        /*0b48*/ 	.short	0x010a
        /*0b4a*/ 	.byte	0xff
	.zero		1


	//   ....[164]....
        /*0b4c*/ 	.word	0x000090d0
        /*0b50*/ 	.word	0x00000000
        /*0b54*/ 	.word	0x00000000
        /*0b58*/ 	.short	0x010a
        /*0b5a*/ 	.byte	0xff
	.zero		1


	//   ....[165]....
        /*0b5c*/ 	.word	0x00009130
        /*0b60*/ 	.word	0x00000000
        /*0b64*/ 	.word	0x00000000
        /*0b68*/ 	.short	0x010a
        /*0b6a*/ 	.byte	0xff
	.zero		1


	//   ....[166]....
        /*0b6c*/ 	.word	0x00009190
        /*0b70*/ 	.word	0x00000000
        /*0b74*/ 	.word	0x000001d0
        /*0b78*/ 	.short	0x010a
        /*0b7a*/ 	.byte	0xff
	.zero		1


	//   ....[167]....
        /*0b7c*/ 	.word	0x000091e0
        /*0b80*/ 	.word	0x00000000
        /*0b84*/ 	.word	0x00000150
        /*0b88*/ 	.short	0x010a
        /*0b8a*/ 	.byte	0xff
	.zero		1


	//   ....[168]....
        /*0b8c*/ 	.word	0x00009240
        /*0b90*/ 	.word	0x00000000
        /*0b94*/ 	.word	0x00000148
        /*0b98*/ 	.short	0x010a
        /*0b9a*/ 	.byte	0xff
	.zero		1


	//   ....[169]....
        /*0b9c*/ 	.word	0x000092a0
        /*0ba0*/ 	.word	0x00000003
        /*0ba4*/ 	.word	0x00000138
        /*0ba8*/ 	.short	0x010a
        /*0baa*/ 	.byte	0xff
	.zero		1


	//   ....[170]....
        /*0bac*/ 	.word	0x000092f0
        /*0bb0*/ 	.word	0x00000000
        /*0bb4*/ 	.word	0x00000150
        /*0bb8*/ 	.short	0x010a
        /*0bba*/ 	.byte	0xff
	.zero		1


	//   ....[171]....
        /*0bbc*/ 	.word	0x00009350
        /*0bc0*/ 	.word	0x00000000
        /*0bc4*/ 	.word	0x00000130
        /*0bc8*/ 	.short	0x010a
        /*0bca*/ 	.byte	0xff
	.zero		1


	//   ....[172]....
        /*0bcc*/ 	.word	0x000093a0
        /*0bd0*/ 	.word	0x000000bc
        /*0bd4*/ 	.word	0x00000170
        /*0bd8*/ 	.short	0x010a
        /*0bda*/ 	.byte	0xff
	.zero		1


	//----- nvinfo : EIATTR_NUM_MBARRIERS
	.align		4
.L_44:
        /*0bdc*/ 	.byte	0x03, 0x38
        /*0bde*/ 	.short	0x003b


	//----- nvinfo : EIATTR_EXIT_INSTR_OFFSETS
	.align		4
        /*0be0*/ 	.byte	0x04, 0x1c
        /*0be2*/ 	.short	(.L_46 - .L_45)


	//   ....[0]....
.L_45:
        /*0be4*/ 	.word	0x00003240


	//   ....[1]....
        /*0be8*/ 	.word	0x00003740


	//   ....[2]....
        /*0bec*/ 	.word	0x000037a0


	//   ....[3]....
        /*0bf0*/ 	.word	0x00004a40


	//   ....[4]....
        /*0bf4*/ 	.word	0x00005720


	//   ....[5]....
        /*0bf8*/ 	.word	0x00005760


	//   ....[6]....
        /*0bfc*/ 	.word	0x00008480


	//----- nvinfo : EIATTR_MAX_THREADS
	.align		4
.L_46:
        /*0c00*/ 	.byte	0x04, 0x05
        /*0c02*/ 	.short	(.L_48 - .L_47)
.L_47:
        /*0c04*/ 	.word	0x00000100
        /*0c08*/ 	.word	0x00000001
        /*0c0c*/ 	.word	0x00000001


	//----- nvinfo : EIATTR_CRS_STACK_SIZE
	.align		4
.L_48:
        /*0c10*/ 	.byte	0x04, 0x1e
        /*0c12*/ 	.short	(.L_50 - .L_49)
.L_49:
        /*0c14*/ 	.word	0x00000000


	//----- nvinfo : EIATTR_CBANK_PARAM_SIZE
	.align		4
.L_50:
        /*0c18*/ 	.byte	0x03, 0x19
        /*0c1a*/ 	.short	0x0800


	//----- nvinfo : EIATTR_PARAM_CBANK
	.align		4
        /*0c1c*/ 	.byte	0x04, 0x0a
        /*0c1e*/ 	.short	(.L_52 - .L_51)
	.align		4
.L_51:
        /*0c20*/ 	.word	index@(.nv.constant0._ZN7cutlass13device_kernelINS_4gemm6kernel13GemmUniversalIN4cute5tupleIJiiiiEEENS1_10collective13CollectiveMmaINS1_35MainloopSm100TmaUmmaWarpSpecializedILi19ELi2ELi4ENS5_IJNS4_1CILi2EEENSA_ILi1EEESC_EEEEENS5_IJNSA_ILi256EEENSA_ILi80EEENSA_ILi64EEEEEENS_12float_e4m3_tENS5_IJlSC_lEEESJ_SK_NS4_8TiledMMAINS4_8MMA_AtomIJNS4_10MMA_TraitsINS4_25SM100_MMA_F8F6F4_2x1SM_SSEJSJ_SJ_fSF_SG_NS4_17integral_constantINS4_4UMMA5MajorELSR_0EEESS_NSP_INSQ_7ScaleInELST_0EEESU_EEEEEENS4_6LayoutINS5_IJSC_SC_SC_EEENS5_IJNSA_ILi0EEESZ_SZ_EEEEENS5_IJNS4_10UnderscoreES12_S12_EEEEENS4_18SM100_TMA_2SM_LOADENS4_14ComposedLayoutINS4_7SwizzleILi2ELi4ELi3EEENS4_18smem_ptr_flag_bitsILi8EEENSX_INS5_IJNSA_ILi8EEESH_EEENS5_IJSH_SC_EEEEEEEvNS4_8identityES15_S1F_vS1G_EENS_8epilogue10collective18CollectiveEpilogueINS1I_23Sm100TmaWarpSpecializedILi1ELi1ELi80ELb0ELb0EEEJNS5_IJNSA_ILi128EEESG_SH_EEENS5_IJNSX_IS1N_SC_EENSX_ISG_SC_EEEEESJ_SK_SJ_SK_NS1I_6fusion15FusionCallbacksIS1M_NS1S_17LinearCombinationISJ_fSJ_fLNS_15FloatRoundStyleE2EEES1O_S1R_JEEENS4_5SM1004TMEM4LOAD26SM100_TMEM_LOAD_32dp32b16xENS4_13SM90_TMA_LOADENS16_INS17_ILi0ELi4ELi3EEES1A_NSX_INS5_IJS1B_NSA_ILi16EEEEEENS5_IJS24_SC_EEEEEEENS4_39AutoVectorizingCopyWithAssumedAlignmentILi128EEENS4_14SM90_TMA_STOREES28_S2A_S2A_EEEvvEEEEvNT_6ParamsE)
        /*0c24*/ 	.short	0x0380
        /*0c26*/ 	.short	0x0800


	//----- nvinfo : EIATTR_SW_WAR
	.align		4
.L_52:
        /*0c28*/ 	.byte	0x04, 0x36
        /*0c2a*/ 	.short	(.L_54 - .L_53)
.L_53:
        /*0c2c*/ 	.word	0x00000008
.L_54:


//--------------------- .nv.callgraph             --------------------------
	.section	.nv.callgraph,"",@"SHT_CUDA_CALLGRAPH"
	.align	4
	.sectionentsize	8
	.align		4
        /*0000*/ 	.word	0x00000000
	.align		4
        /*0004*/ 	.word	0xffffffff
	.align		4
        /*0008*/ 	.word	index@(_ZN7cutlass13device_kernelINS_4gemm6kernel13GemmUniversalIN4cute5tupleIJiiiiEEENS1_10collective13CollectiveMmaINS1_35MainloopSm100TmaUmmaWarpSpecializedILi19ELi2ELi4ENS5_IJNS4_1CILi2EEENSA_ILi1EEESC_EEEEENS5_IJNSA_ILi256EEENSA_ILi80EEENSA_ILi64EEEEEENS_12float_e4m3_tENS5_IJlSC_lEEESJ_SK_NS4_8TiledMMAINS4_8MMA_AtomIJNS4_10MMA_TraitsINS4_25SM100_MMA_F8F6F4_2x1SM_SSEJSJ_SJ_fSF_SG_NS4_17integral_constantINS4_4UMMA5MajorELSR_0EEESS_NSP_INSQ_7ScaleInELST_0EEESU_EEEEEENS4_6LayoutINS5_IJSC_SC_SC_EEENS5_IJNSA_ILi0EEESZ_SZ_EEEEENS5_IJNS4_10UnderscoreES12_S12_EEEEENS4_18SM100_TMA_2SM_LOADENS4_14ComposedLayoutINS4_7SwizzleILi2ELi4ELi3EEENS4_18smem_ptr_flag_bitsILi8EEENSX_INS5_IJNSA_ILi8EEESH_EEENS5_IJSH_SC_EEEEEEEvNS4_8identityES15_S1F_vS1G_EENS_8epilogue10collective18CollectiveEpilogueINS1I_23Sm100TmaWarpSpecializedILi1ELi1ELi80ELb0ELb0EEEJNS5_IJNSA_ILi128EEESG_SH_EEENS5_IJNSX_IS1N_SC_EENSX_ISG_SC_EEEEESJ_SK_SJ_SK_NS1I_6fusion15FusionCallbacksIS1M_NS1S_17LinearCombinationISJ_fSJ_fLNS_15FloatRoundStyleE2EEES1O_S1R_JEEENS4_5SM1004TMEM4LOAD26SM100_TMEM_LOAD_32dp32b16xENS4_13SM90_TMA_LOADENS16_INS17_ILi0ELi4ELi3EEES1A_NSX_INS5_IJS1B_NSA_ILi16EEEEEENS5_IJS24_SC_EEEEEEENS4_39AutoVectorizingCopyWithAssumedAlignmentILi128EEENS4_14SM90_TMA_STOREES28_S2A_S2A_EEEvvEEEEvNT_6ParamsE)
	.align		4
        /*000c*/ 	.word	index@(__assertfail)
	.align		4
        /*0010*/ 	.word	0x00000000
	.align		4
        /*0014*/ 	.word	0xfffffffe
	.align		4
        /*0018*/ 	.word	0x00000000
	.align		4
        /*001c*/ 	.word	0xfffffffd
	.align		4
        /*0020*/ 	.word	0x00000000
	.align		4
        /*0024*/ 	.word	0xfffffffc


//--------------------- .nv.constant4             --------------------------
	.section	.nv.constant4,"a",@progbits
	.align	8
	.align		8
.nv.constant4:
        /*0000*/ 	.dword	__assertfail
	.align		8
        /*0008*/ 	.dword	__unnamed_1
	.align		8
        /*0010*/ 	.dword	_ZN40_INTERNAL_b315683e_4_k_cu_a81a0337_199384cuda3std3__45__cpo5beginE
	.align		8
        /*0018*/ 	.dword	_ZN40_INTERNAL_b315683e_4_k_cu_a81a0337_199384cuda3std3__45__cpo3endE
	.align		8
        /*0020*/ 	.dword	_ZN40_INTERNAL_b315683e_4_k_cu_a81a0337_199384cuda3std3__45__cpo6cbeginE
	.align		8
        /*0028*/ 	.dword	_ZN40_INTERNAL_b315683e_4_k_cu_a81a0337_199384cuda3std3__45__cpo4cendE
	.align		8
        /*0030*/ 	.dword	_ZN40_INTERNAL_b315683e_4_k_cu_a81a0337_199384cuda3std3__442_GLOBAL__N__b315683e_4_k_cu_a81a0337_199386ignoreE
	.align		8
        /*0038*/ 	.dword	_ZN40_INTERNAL_b315683e_4_k_cu_a81a0337_199384cuda3std3__419piecewise_constructE
	.align		8
        /*0040*/ 	.dword	_ZN40_INTERNAL_b315683e_4_k_cu_a81a0337_199384cuda3std3__48in_placeE
	.align		8
        /*0048*/ 	.dword	_ZN40_INTERNAL_b315683e_4_k_cu_a81a0337_199384cuda3std6ranges3__45__cpo4swapE
	.align		8
        /*0050*/ 	.dword	_ZN40_INTERNAL_b315683e_4_k_cu_a81a0337_199384cuda3std6ranges3__45__cpo9iter_moveE
	.align		8
        /*0058*/ 	.dword	_ZN40_INTERNAL_b315683e_4_k_cu_a81a0337_199384cute7productE
	.align		8
        /*0060*/ 	.dword	_ZN40_INTERNAL_b315683e_4_k_cu_a81a0337_199384cute1_E
	.align		8
        /*0068*/ 	.dword	$str$25
	.align		8
        /*0070*/ 	.dword	$str$26


//--------------------- .text._ZN7cutlass13device_kernelINS_4gemm6kernel13GemmUniversalIN4cute5tupleIJiiiiEEENS1_10collective13CollectiveMmaINS1_35MainloopSm100TmaUmmaWarpSpecializedILi19ELi2ELi4ENS5_IJNS4_1CILi2EEENSA_ILi1EEESC_EEEEENS5_IJNSA_ILi256EEENSA_ILi80EEENSA_ILi64EEEEEENS_12float_e4m3_tENS5_IJlSC_lEEESJ_SK_NS4_8TiledMMAINS4_8MMA_AtomIJNS4_10MMA_TraitsINS4_25SM100_MMA_F8F6F4_2x1SM_SSEJSJ_SJ_fSF_SG_NS4_17integral_constantINS4_4UMMA5MajorELSR_0EEESS_NSP_INSQ_7ScaleInELST_0EEESU_EEEEEENS4_6LayoutINS5_IJSC_SC_SC_EEENS5_IJNSA_ILi0EEESZ_SZ_EEEEENS5_IJNS4_10UnderscoreES12_S12_EEEEENS4_18SM100_TMA_2SM_LOADENS4_14ComposedLayoutINS4_7SwizzleILi2ELi4ELi3EEENS4_18smem_ptr_flag_bitsILi8EEENSX_INS5_IJNSA_ILi8EEESH_EEENS5_IJSH_SC_EEEEEEEvNS4_8identityES15_S1F_vS1G_EENS_8epilogue10collective18CollectiveEpilogueINS1I_23Sm100TmaWarpSpecializedILi1ELi1ELi80ELb0ELb0EEEJNS5_IJNSA_ILi128EEESG_SH_EEENS5_IJNSX_IS1N_SC_EENSX_ISG_SC_EEEEESJ_SK_SJ_SK_NS1I_6fusion15FusionCallbacksIS1M_NS1S_17LinearCombinationISJ_fSJ_fLNS_15FloatRoundStyleE2EEES1O_S1R_JEEENS4_5SM1004TMEM4LOAD26SM100_TMEM_LOAD_32dp32b16xENS4_13SM90_TMA_LOADENS16_INS17_ILi0ELi4ELi3EEES1A_NSX_INS5_IJS1B_NSA_ILi16EEEEEENS5_IJS24_SC_EEEEEEENS4_39AutoVectorizingCopyWithAssumedAlignmentILi128EEENS4_14SM90_TMA_STOREES28_S2A_S2A_EEEvvEEEEvNT_6ParamsE --------------------------
	.section	.text._ZN7cutlass13device_kernelINS_4gemm6kernel13GemmUniversalIN4cute5tupleIJiiiiEEENS1_10collective13CollectiveMmaINS1_35MainloopSm100TmaUmmaWarpSpecializedILi19ELi2ELi4ENS5_IJNS4_1CILi2EEENSA_ILi1EEESC_EEEEENS5_IJNSA_ILi256EEENSA_ILi80EEENSA_ILi64EEEEEENS_12float_e4m3_tENS5_IJlSC_lEEESJ_SK_NS4_8TiledMMAINS4_8MMA_AtomIJNS4_10MMA_TraitsINS4_25SM100_MMA_F8F6F4_2x1SM_SSEJSJ_SJ_fSF_SG_NS4_17integral_constantINS4_4UMMA5MajorELSR_0EEESS_NSP_INSQ_7ScaleInELST_0EEESU_EEEEEENS4_6LayoutINS5_IJSC_SC_SC_EEENS5_IJNSA_ILi0EEESZ_SZ_EEEEENS5_IJNS4_10UnderscoreES12_S12_EEEEENS4_18SM100_TMA_2SM_LOADENS4_14ComposedLayoutINS4_7SwizzleILi2ELi4ELi3EEENS4_18smem_ptr_flag_bitsILi8EEENSX_INS5_IJNSA_ILi8EEESH_EEENS5_IJSH_SC_EEEEEEEvNS4_8identityES15_S1F_vS1G_EENS_8epilogue10collective18CollectiveEpilogueINS1I_23Sm100TmaWarpSpecializedILi1ELi1ELi80ELb0ELb0EEEJNS5_IJNSA_ILi128EEESG_SH_EEENS5_IJNSX_IS1N_SC_EENSX_ISG_SC_EEEEESJ_SK_SJ_SK_NS1I_6fusion15FusionCallbacksIS1M_NS1S_17LinearCombinationISJ_fSJ_fLNS_15FloatRoundStyleE2EEES1O_S1R_JEEENS4_5SM1004TMEM4LOAD26SM100_TMEM_LOAD_32dp32b16xENS4_13SM90_TMA_LOADENS16_INS17_ILi0ELi4ELi3EEES1A_NSX_INS5_IJS1B_NSA_ILi16EEEEEENS5_IJS24_SC_EEEEEEENS4_39AutoVectorizingCopyWithAssumedAlignmentILi128EEENS4_14SM90_TMA_STOREES28_S2A_S2A_EEEvvEEEEvNT_6ParamsE,"ax",@progbits
	.align	128
.text._ZN7cutlass13device_kernelINS_4gemm6kernel13GemmUniversalIN4cute5tupleIJiiiiEEENS1_10collective13CollectiveMmaINS1_35MainloopSm100TmaUmmaWarpSpecializedILi19ELi2ELi4ENS5_IJNS4_1CILi2EEENSA_ILi1EEESC_EEEEENS5_IJNSA_ILi256EEENSA_ILi80EEENSA_ILi64EEEEEENS_12float_e4m3_tENS5_IJlSC_lEEESJ_SK_NS4_8TiledMMAINS4_8MMA_AtomIJNS4_10MMA_TraitsINS4_25SM100_MMA_F8F6F4_2x1SM_SSEJSJ_SJ_fSF_SG_NS4_17integral_constantINS4_4UMMA5MajorELSR_0EEESS_NSP_INSQ_7ScaleInELST_0EEESU_EEEEEENS4_6LayoutINS5_IJSC_SC_SC_EEENS5_IJNSA_ILi0EEESZ_SZ_EEEEENS5_IJNS4_10UnderscoreES12_S12_EEEEENS4_18SM100_TMA_2SM_LOADENS4_14ComposedLayoutINS4_7SwizzleILi2ELi4ELi3EEENS4_18smem_ptr_flag_bitsILi8EEENSX_INS5_IJNSA_ILi8EEESH_EEENS5_IJSH_SC_EEEEEEEvNS4_8identityES15_S1F_vS1G_EENS_8epilogue10collective18CollectiveEpilogueINS1I_23Sm100TmaWarpSpecializedILi1ELi1ELi80ELb0ELb0EEEJNS5_IJNSA_ILi128EEESG_SH_EEENS5_IJNSX_IS1N_SC_EENSX_ISG_SC_EEEEESJ_SK_SJ_SK_NS1I_6fusion15FusionCallbacksIS1M_NS1S_17LinearCombinationISJ_fSJ_fLNS_15FloatRoundStyleE2EEES1O_S1R_JEEENS4_5SM1004TMEM4LOAD26SM100_TMEM_LOAD_32dp32b16xENS4_13SM90_TMA_LOADENS16_INS17_ILi0ELi4ELi3EEES1A_NSX_INS5_IJS1B_NSA_ILi16EEEEEENS5_IJS24_SC_EEEEEEENS4_39AutoVectorizingCopyWithAssumedAlignmentILi128EEENS4_14SM90_TMA_STOREES28_S2A_S2A_EEEvvEEEEvNT_6ParamsE:
        .type           _ZN7cutlass13device_kernelINS_4gemm6kernel13GemmUniversalIN4cute5tupleIJiiiiEEENS1_10collective13CollectiveMmaINS1_35MainloopSm100TmaUmmaWarpSpecializedILi19ELi2ELi4ENS5_IJNS4_1CILi2EEENSA_ILi1EEESC_EEEEENS5_IJNSA_ILi256EEENSA_ILi80EEENSA_ILi64EEEEEENS_12float_e4m3_tENS5_IJlSC_lEEESJ_SK_NS4_8TiledMMAINS4_8MMA_AtomIJNS4_10MMA_TraitsINS4_25SM100_MMA_F8F6F4_2x1SM_SSEJSJ_SJ_fSF_SG_NS4_17integral_constantINS4_4UMMA5MajorELSR_0EEESS_NSP_INSQ_7ScaleInELST_0EEESU_EEEEEENS4_6LayoutINS5_IJSC_SC_SC_EEENS5_IJNSA_ILi0EEESZ_SZ_EEEEENS5_IJNS4_10UnderscoreES12_S12_EEEEENS4_18SM100_TMA_2SM_LOADENS4_14ComposedLayoutINS4_7SwizzleILi2ELi4ELi3EEENS4_18smem_ptr_flag_bitsILi8EEENSX_INS5_IJNSA_ILi8EEESH_EEENS5_IJSH_SC_EEEEEEEvNS4_8identityES15_S1F_vS1G_EENS_8epilogue10collective18CollectiveEpilogueINS1I_23Sm100TmaWarpSpecializedILi1ELi1ELi80ELb0ELb0EEEJNS5_IJNSA_ILi128EEESG_SH_EEENS5_IJNSX_IS1N_SC_EENSX_ISG_SC_EEEEESJ_SK_SJ_SK_NS1I_6fusion15FusionCallbacksIS1M_NS1S_17LinearCombinationISJ_fSJ_fLNS_15FloatRoundStyleE2EEES1O_S1R_JEEENS4_5SM1004TMEM4LOAD26SM100_TMEM_LOAD_32dp32b16xENS4_13SM90_TMA_LOADENS16_INS17_ILi0ELi4ELi3EEES1A_NSX_INS5_IJS1B_NSA_ILi16EEEEEENS5_IJS24_SC_EEEEEEENS4_39AutoVectorizingCopyWithAssumedAlignmentILi128EEENS4_14SM90_TMA_STOREES28_S2A_S2A_EEEvvEEEEvNT_6ParamsE,@function
        .size           _ZN7cutlass13device_kernelINS_4gemm6kernel13GemmUniversalIN4cute5tupleIJiiiiEEENS1_10collective13CollectiveMmaINS1_35MainloopSm100TmaUmmaWarpSpecializedILi19ELi2ELi4ENS5_IJNS4_1CILi2EEENSA_ILi1EEESC_EEEEENS5_IJNSA_ILi256EEENSA_ILi80EEENSA_ILi64EEEEEENS_12float_e4m3_tENS5_IJlSC_lEEESJ_SK_NS4_8TiledMMAINS4_8MMA_AtomIJNS4_10MMA_TraitsINS4_25SM100_MMA_F8F6F4_2x1SM_SSEJSJ_SJ_fSF_SG_NS4_17integral_constantINS4_4UMMA5MajorELSR_0EEESS_NSP_INSQ_7ScaleInELST_0EEESU_EEEEEENS4_6LayoutINS5_IJSC_SC_SC_EEENS5_IJNSA_ILi0EEESZ_SZ_EEEEENS5_IJNS4_10UnderscoreES12_S12_EEEEENS4_18SM100_TMA_2SM_LOADENS4_14ComposedLayoutINS4_7SwizzleILi2ELi4ELi3EEENS4_18smem_ptr_flag_bitsILi8EEENSX_INS5_IJNSA_ILi8EEESH_EEENS5_IJSH_SC_EEEEEEEvNS4_8identityES15_S1F_vS1G_EENS_8epilogue10collective18CollectiveEpilogueINS1I_23Sm100TmaWarpSpecializedILi1ELi1ELi80ELb0ELb0EEEJNS5_IJNSA_ILi128EEESG_SH_EEENS5_IJNSX_IS1N_SC_EENSX_ISG_SC_EEEEESJ_SK_SJ_SK_NS1I_6fusion15FusionCallbacksIS1M_NS1S_17LinearCombinationISJ_fSJ_fLNS_15FloatRoundStyleE2EEES1O_S1R_JEEENS4_5SM1004TMEM4LOAD26SM100_TMEM_LOAD_32dp32b16xENS4_13SM90_TMA_LOADENS16_INS17_ILi0ELi4ELi3EEES1A_NSX_INS5_IJS1B_NSA_ILi16EEEEEENS5_IJS24_SC_EEEEEEENS4_39AutoVectorizingCopyWithAssumedAlignmentILi128EEENS4_14SM90_TMA_STOREES28_S2A_S2A_EEEvvEEEEvNT_6ParamsE,(.L_x_195 - _ZN7cutlass13device_kernelINS_4gemm6kernel13GemmUniversalIN4cute5tupleIJiiiiEEENS1_10collective13CollectiveMmaINS1_35MainloopSm100TmaUmmaWarpSpecializedILi19ELi2ELi4ENS5_IJNS4_1CILi2EEENSA_ILi1EEESC_EEEEENS5_IJNSA_ILi256EEENSA_ILi80EEENSA_ILi64EEEEEENS_12float_e4m3_tENS5_IJlSC_lEEESJ_SK_NS4_8TiledMMAINS4_8MMA_AtomIJNS4_10MMA_TraitsINS4_25SM100_MMA_F8F6F4_2x1SM_SSEJSJ_SJ_fSF_SG_NS4_17integral_constantINS4_4UMMA5MajorELSR_0EEESS_NSP_INSQ_7ScaleInELST_0EEESU_EEEEEENS4_6LayoutINS5_IJSC_SC_SC_EEENS5_IJNSA_ILi0EEESZ_SZ_EEEEENS5_IJNS4_10UnderscoreES12_S12_EEEEENS4_18SM100_TMA_2SM_LOADENS4_14ComposedLayoutINS4_7SwizzleILi2ELi4ELi3EEENS4_18smem_ptr_flag_bitsILi8EEENSX_INS5_IJNSA_ILi8EEESH_EEENS5_IJSH_SC_EEEEEEEvNS4_8identityES15_S1F_vS1G_EENS_8epilogue10collective18CollectiveEpilogueINS1I_23Sm100TmaWarpSpecializedILi1ELi1ELi80ELb0ELb0EEEJNS5_IJNSA_ILi128EEESG_SH_EEENS5_IJNSX_IS1N_SC_EENSX_ISG_SC_EEEEESJ_SK_SJ_SK_NS1I_6fusion15FusionCallbacksIS1M_NS1S_17LinearCombinationISJ_fSJ_fLNS_15FloatRoundStyleE2EEES1O_S1R_JEEENS4_5SM1004TMEM4LOAD26SM100_TMEM_LOAD_32dp32b16xENS4_13SM90_TMA_LOADENS16_INS17_ILi0ELi4ELi3EEES1A_NSX_INS5_IJS1B_NSA_ILi16EEEEEENS5_IJS24_SC_EEEEEEENS4_39AutoVectorizingCopyWithAssumedAlignmentILi128EEENS4_14SM90_TMA_STOREES28_S2A_S2A_EEEvvEEEEvNT_6ParamsE)
        .other          _ZN7cutlass13device_kernelINS_4gemm6kernel13GemmUniversalIN4cute5tupleIJiiiiEEENS1_10collective13CollectiveMmaINS1_35MainloopSm100TmaUmmaWarpSpecializedILi19ELi2ELi4ENS5_IJNS4_1CILi2EEENSA_ILi1EEESC_EEEEENS5_IJNSA_ILi256EEENSA_ILi80EEENSA_ILi64EEEEEENS_12float_e4m3_tENS5_IJlSC_lEEESJ_SK_NS4_8TiledMMAINS4_8MMA_AtomIJNS4_10MMA_TraitsINS4_25SM100_MMA_F8F6F4_2x1SM_SSEJSJ_SJ_fSF_SG_NS4_17integral_constantINS4_4UMMA5MajorELSR_0EEESS_NSP_INSQ_7ScaleInELST_0EEESU_EEEEEENS4_6LayoutINS5_IJSC_SC_SC_EEENS5_IJNSA_ILi0EEESZ_SZ_EEEEENS5_IJNS4_10UnderscoreES12_S12_EEEEENS4_18SM100_TMA_2SM_LOADENS4_14ComposedLayoutINS4_7SwizzleILi2ELi4ELi3EEENS4_18smem_ptr_flag_bitsILi8EEENSX_INS5_IJNSA_ILi8EEESH_EEENS5_IJSH_SC_EEEEEEEvNS4_8identityES15_S1F_vS1G_EENS_8epilogue10collective18CollectiveEpilogueINS1I_23Sm100TmaWarpSpecializedILi1ELi1ELi80ELb0ELb0EEEJNS5_IJNSA_ILi128EEESG_SH_EEENS5_IJNSX_IS1N_SC_EENSX_ISG_SC_EEEEESJ_SK_SJ_SK_NS1I_6fusion15FusionCallbacksIS1M_NS1S_17LinearCombinationISJ_fSJ_fLNS_15FloatRoundStyleE2EEES1O_S1R_JEEENS4_5SM1004TMEM4LOAD26SM100_TMEM_LOAD_32dp32b16xENS4_13SM90_TMA_LOADENS16_INS17_ILi0ELi4ELi3EEES1A_NSX_INS5_IJS1B_NSA_ILi16EEEEEENS5_IJS24_SC_EEEEEEENS4_39AutoVectorizingCopyWithAssumedAlignmentILi128EEENS4_14SM90_TMA_STOREES28_S2A_S2A_EEEvvEEEEvNT_6ParamsE,@"STO_CUDA_ENTRY STV_DEFAULT"
_ZN7cutlass13device_kernelINS_4gemm6kernel13GemmUniversalIN4cute5tupleIJiiiiEEENS1_10collective13CollectiveMmaINS1_35MainloopSm100TmaUmmaWarpSpecializedILi19ELi2ELi4ENS5_IJNS4_1CILi2EEENSA_ILi1EEESC_EEEEENS5_IJNSA_ILi256EEENSA_ILi80EEENSA_ILi64EEEEEENS_12float_e4m3_tENS5_IJlSC_lEEESJ_SK_NS4_8TiledMMAINS4_8MMA_AtomIJNS4_10MMA_TraitsINS4_25SM100_MMA_F8F6F4_2x1SM_SSEJSJ_SJ_fSF_SG_NS4_17integral_constantINS4_4UMMA5MajorELSR_0EEESS_NSP_INSQ_7ScaleInELST_0EEESU_EEEEEENS4_6LayoutINS5_IJSC_SC_SC_EEENS5_IJNSA_ILi0EEESZ_SZ_EEEEENS5_IJNS4_10UnderscoreES12_S12_EEEEENS4_18SM100_TMA_2SM_LOADENS4_14ComposedLayoutINS4_7SwizzleILi2ELi4ELi3EEENS4_18smem_ptr_flag_bitsILi8EEENSX_INS5_IJNSA_ILi8EEESH_EEENS5_IJSH_SC_EEEEEEEvNS4_8identityES15_S1F_vS1G_EENS_8epilogue10collective18CollectiveEpilogueINS1I_23Sm100TmaWarpSpecializedILi1ELi1ELi80ELb0ELb0EEEJNS5_IJNSA_ILi128EEESG_SH_EEENS5_IJNSX_IS1N_SC_EENSX_ISG_SC_EEEEESJ_SK_SJ_SK_NS1I_6fusion15FusionCallbacksIS1M_NS1S_17LinearCombinationISJ_fSJ_fLNS_15FloatRoundStyleE2EEES1O_S1R_JEEENS4_5SM1004TMEM4LOAD26SM100_TMEM_LOAD_32dp32b16xENS4_13SM90_TMA_LOADENS16_INS17_ILi0ELi4ELi3EEES1A_NSX_INS5_IJS1B_NSA_ILi16EEEEEENS5_IJS24_SC_EEEEEEENS4_39AutoVectorizingCopyWithAssumedAlignmentILi128EEENS4_14SM90_TMA_STOREES28_S2A_S2A_EEEvvEEEEvNT_6ParamsE:
[----:B------:R-:W1:Y:S01]  /*0000*/  LDC R1, c[0x0][0x37c] ;  /* 0x0000df00ff017b82 */ /* 0x000e620000000800 */
[----:B------:R-:W2:Y:S01]  /*0010*/  S2R R212, SR_TID.X ;  /* 0x0000000000d47919 */ /* 0x000ea20000002100 */
[----:B------:R-:W3:Y:S06]  /*0020*/  LDCU.64 UR4, c[0x0][0x890] ;  /* 0x00011200ff0477ac */ /* 0x000eec0008000a00 */
[----:B------:R-:W4:Y:S01]  /*0030*/  S2UR UR37, SR_CgaCtaId ;  /* 0x00000000002579c3 */ /* 0x000f220000008800 */
[----:B------:R-:W-:Y:S02]  /*0040*/  PRMT R198, RZ, 0x7610, R198 ;  /* 0x00007610ffc67816 */ /* 0x000fe400000000c6 */
[----:B------:R-:W-:Y:S01]  /*0050*/  ELECT P1, URZ, PT ;  /* 0x0000000000ff782f */ /* 0x000fe20003820000 */
[----:B------:R-:W1:Y:S01]  /*0060*/  LDCU.64 UR46, c[0x0][0x358] ;  /* 0x00006b00ff2e77ac */ /* 0x000e620008000a00 */
[----:B---3--:R-:W-:-:S04]  /*0070*/  UISETP.NE.U32.AND UP0, UPT, UR4, URZ, UPT ;  /* 0x000000ff0400728c */ /* 0x008fc8000bf05070 */
[----:B------:R-:W-:Y:S02]  /*0080*/  UISETP.NE.AND.EX UP0, UPT, UR5, URZ, UPT, UP0 ;  /* 0x000000ff0500728c */ /* 0x000fe4000bf05300 */
[----:B----4-:R-:W-:Y:S02]  /*0090*/  ULOP3.LUT UR9, UR37, 0x1, URZ, 0xc0, !UPT ;  /* 0x0000000125097892 */ /* 0x010fe4000f8ec0ff */
[----:B------:R-:W-:Y:S01]  /*00a0*/  ULOP3.LUT UR8, UR37, 0x1, URZ, 0x3c, !UPT ;  /* 0x0000000125087892 */ /* 0x000fe2000f8e3cff */
[----:B--2---:R-:W-:-:S05]  /*00b0*/  SHF.R.U32.HI R202, RZ, 0x5, R212 ;  /* 0x00000005ffca7819 */ /* 0x004fca00000116d4 */
[----:B------:R-:W2:Y:S02]  /*00c0*/  SHFL.IDX PT, R0, R202, RZ, 0x1f ;  /* 0x00001fffca007589 */ /* 0x000ea400000e0000 */
[----:B--2---:R-:W-:Y:S01]  /*00d0*/  R2UR UR10, R0 ;  /* 0x00000000000a72ca */ /* 0x004fe200000e0000 */
[----:B-1----:R-:W-:-:S14]  /*00e0*/  BRA.U UP0, `(.L_x_0) ;  /* 0x00000001002c7547 */ /* 0x002fdc000b800000 */
[----:B------:R-:W1:Y:S02]  /*00f0*/  LDCU.64 UR6, c[0x0][0x888] ;  /* 0x00011100ff0677ac */ /* 0x000e640008000a00 */
[----:B-1----:R-:W-:-:S04]  /*0100*/  UISETP.NE.U32.AND UP0, UPT, UR6, URZ, UPT ;  /* 0x000000ff0600728c */ /* 0x002fc8000bf05070 */
[----:B------:R-:W-:-:S09]  /*0110*/  UISETP.NE.AND.EX UP0, UPT, UR7, URZ, UPT, UP0 ;  /* 0x000000ff0700728c */ /* 0x000fd2000bf05300 */
[----:B------:R-:W-:Y:S05]  /*0120*/  BRA.U !UP0, `(.L_x_1) ;  /* 0x0000000108147547 */ /* 0x000fea000b800000 */
[----:B------:R-:W1:Y:S02]  /*0130*/  LDC.64 R2, c[0x0][0x888] ;  /* 0x00022200ff027b82 */ /* 0x000e640000000a00 */
[----:B-1----:R-:W2:Y:S01]  /*0140*/  LDG.E R0, desc[UR46][R2.64] ;  /* 0x0000002e02007981 */ /* 0x002ea2000c1e1900 */
[----:B------:R-:W-:Y:S01]  /*0150*/  HFMA2 R198, -RZ, RZ, 0, 5.9604644775390625e-08 ;  /* 0x00000001ffc67431 */ /* 0x000fe200000001ff */
[----:B--2---:R-:W-:Y:S01]  /*0160*/  R2UR UR38, R0 ;  /* 0x00000000002672ca */ /* 0x004fe200000e0000 */
[----:B------:R-:W-:Y:S05]  /*0170*/  BRA `(.L_x_0) ;  /* 0x0000000000087947 */ /* 0x000fea0003800000 */
.L_x_1:
[----:B------:R-:W-:Y:S01]  /*0180*/  HFMA2 R198, -RZ, RZ, 0, 5.9604644775390625e-08 ;  /* 0x00000001ffc67431 */ /* 0x000fe200000001ff */
[----:B------:R-:W1:Y:S02]  /*0190*/  LDCU UR38, c[0x0][0x880] ;  /* 0x00011000ff2677ac */ /* 0x000e640008000800 */
.L_x_0:
[----:B------:R-:W2:Y:S02]  /*01a0*/  LDCU.64 UR6, c[0x0][0x8b0] ;  /* 0x00011600ff0677ac */ /* 0x000ea40008000a00 */
[----:B--2---:R-:W-:-:S04]  /*01b0*/  UISETP.NE.U32.AND UP0, UPT, UR6, URZ, UPT ;  /* 0x000000ff0600728c */ /* 0x004fc8000bf05070 */
[----:B------:R-:W-:-:S09]  /*01c0*/  UISETP.NE.AND.EX UP0, UPT, UR7, URZ, UPT, UP0 ;  /* 0x000000ff0700728c */ /* 0x000fd2000bf05300 */
[----:B------:R-:W-:Y:S05]  /*01d0*/  BRA.U UP0, `(.L_x_2) ;  /* 0x0000000100207547 */ /* 0x000fea000b800000 */
[----:B------:R-:W2:Y:S02]  /*01e0*/  LDCU.64 UR6, c[0x0][0x8a8] ;  /* 0x00011500ff0677ac */ /* 0x000ea40008000a00 */
[----:B--2---:R-:W-:-:S04]  /*01f0*/  UISETP.NE.U32.AND UP0, UPT, UR6, URZ, UPT ;  /* 0x000000ff0600728c */ /* 0x004fc8000bf05070 */
[----:B------:R-:W-:-:S09]  /*0200*/  UISETP.NE.AND.EX UP0, UPT, UR7, URZ, UPT, UP0 ;  /* 0x000000ff0700728c */ /* 0x000fd2000bf05300 */
[----:B------:R-:W-:Y:S05]  /*0210*/  BRA.U !UP0, `(.L_x_3) ;  /* 0x00000001080c7547 */ /* 0x000fea000b800000 */
[----:B------:R-:W2:Y:S02]  /*0220*/  LDC.64 R96, c[0x0][0x8a8] ;  /* 0x00022a00ff607b82 */ /* 0x000ea40000000a00 */
[----:B--2---:R2:W5:Y:S01]  /*0230*/  LDG.E R96, desc[UR46][R96.64] ;  /* 0x0000002e60607981 */ /* 0x004562000c1e1900 */
[----:B------:R-:W-:Y:S05]  /*0240*/  BRA `(.L_x_2) ;  /* 0x0000000000047947 */ /* 0x000fea0003800000 */
.L_x_3:
[----:B------:R-:W3:Y:S02]  /*0250*/  LDC R96, c[0x0][0x8a0] ;  /* 0x00022800ff607b82 */ /* 0x000ee40000000800 */
.L_x_2:
[----:B------:R-:W-:Y:S01]  /*0260*/  IMAD.U32 R0, RZ, RZ, UR10 ;  /* 0x0000000aff007e24 */ /* 0x000fe2000f8e00ff */
[----:B------:R-:W-:Y:S04]  /*0270*/  BSSY.RECONVERGENT B0, `(.L_x_4) ;  /* 0x000000c000007945 */ /* 0x000fe80003800200 */
[C---:B------:R-:W-:Y:S02]  /*0280*/  ISETP.NE.OR P2, PT, R0.reuse, 0x1, !P1 ;  /* 0x000000010000780c */ /* 0x040fe40004f45670 */
[----:B------:R-:W-:-:S11]  /*0290*/  ISETP.NE.OR P0, PT, R0, 0x3, !P1 ;  /* 0x000000030000780c */ /* 0x000fd60004f05670 */
[----:B------:R-:W-:Y:S05]  /*02a0*/  @P2 BRA `(.L_x_5) ;  /* 0x0000000000202947 */ /* 0x000fea0003800000 */
[----:B------:R-:W4:Y:S02]  /*02b0*/  LDCU.64 UR6, c[0x0][0x348] ;  /* 0x00006900ff0677ac */ /* 0x000f240008000a00 */
[----:B----4-:R-:W-:Y:S02]  /*02c0*/  UIADD3 UR12, UP1, UPT, UR6, 0x80, URZ ;  /* 0x00000080060c7890 */ /* 0x010fe4000ff3e0ff */
[----:B------:R-:W-:Y:S02]  /*02d0*/  UIADD3 UR6, UP0, UPT, UR6, 0x180, URZ ;  /* 0x0000018006067890 */ /* 0x000fe4000ff1e0ff */
[----:B------:R-:W-:Y:S02]  /*02e0*/  UIADD3.X UR13, UPT, UPT, URZ, UR7, URZ, UP1, !UPT ;  /* 0x00000007ff0d7290 */ /* 0x000fe40008ffe4ff */
[----:B------:R-:W-:-:S07]  /*02f0*/  UIADD3.X UR7, UPT, UPT, URZ, UR7, URZ, UP0, !UPT ;  /* 0x00000007ff077290 */ /* 0x000fce00087fe4ff */
[----:B------:R4:W-:Y:S02]  /*0300*/  UTMACCTL.PF [UR12] ;  /* 0x000000000c0079b9 */ /* 0x0009e40008040000 */
[----:B------:R4:W-:Y:S02]  /*0310*/  UTMACCTL.PF [UR6] ;  /* 0x00000000060079b9 */ /* 0x0009e40008040000 */
[----:B----4-:R-:W-:Y:S01]  /*0320*/  NOP ;  /* 0x0000000000007918 */ /* 0x010fe20000000000 */
.L_x_5:
[----:B-1----:R-:W-:Y:S05]  /*0330*/  BSYNC.RECONVERGENT B0 ;  /* 0x0000000000007941 */ /* 0x002fea0003800200 */
.L_x_4:
[----:B------:R-:W-:Y:S04]  /*0340*/  BSSY.RECONVERGENT B0, `(.L_x_6) ;  /* 0x000000a000007945 */ /* 0x000fe80003800200 */
[----:B------:R-:W-:Y:S05]  /*0350*/  @P0 BRA `(.L_x_7) ;  /* 0x0000000000200947 */ /* 0x000fea0003800000 */
[----:B------:R-:W1:Y:S02]  /*0360*/  LDCU.64 UR6, c[0x0][0x348] ;  /* 0x00006900ff0677ac */ /* 0x000e640008000a00 */
[----:B-1----:R-:W-:Y:S02]  /*0370*/  UIADD3 UR12, UP1, UPT, UR6, 0x580, URZ ;  /* 0x00000580060c7890 */ /* 0x002fe4000ff3e0ff */
[----:B------:R-:W-:Y:S02]  /*0380*/  UIADD3 UR6, UP0, UPT, UR6, 0x680, URZ ;  /* 0x0000068006067890 */ /* 0x000fe4000ff1e0ff */
[----:B------:R-:W-:Y:S02]  /*0390*/  UIADD3.X UR13, UPT, UPT, URZ, UR7, URZ, UP1, !UPT ;  /* 0x00000007ff0d7290 */ /* 0x000fe40008ffe4ff */
[----:B------:R-:W-:-:S07]  /*03a0*/  UIADD3.X UR7, UPT, UPT, URZ, UR7, URZ, UP0, !UPT ;  /* 0x00000007ff077290 */ /* 0x000fce00087fe4ff */
[----:B------:R1:W-:Y:S02]  /*03b0*/  UTMACCTL.PF [UR12] ;  /* 0x000000000c0079b9 */ /* 0x0003e40008040000 */
[----:B------:R1:W-:Y:S02]  /*03c0*/  UTMACCTL.PF [UR6] ;  /* 0x00000000060079b9 */ /* 0x0003e40008040000 */
[----:B-1----:R-:W-:Y:S01]  /*03d0*/  NOP ;  /* 0x0000000000007918 */ /* 0x002fe20000000000 */
.L_x_7:
[----:B------:R-:W-:Y:S05]  /*03e0*/  BSYNC.RECONVERGENT B0 ;  /* 0x0000000000007941 */ /* 0x000fea0003800200 */
.L_x_6:
[----:B------:R-:W1:Y:S01]  /*03f0*/  LDCU.64 UR6, c[0x0][0x888] ;  /* 0x00011100ff0677ac */ /* 0x000e620008000a00 */
[----:B------:R-:W-:Y:S02]  /*0400*/  UISETP.EQ.U32.AND UP1, UPT, UR4, URZ, UPT ;  /* 0x000000ff0400728c */ /* 0x000fe4000bf22070 */
[----:B------:R-:W-:Y:S02]  /*0410*/  UPLOP3.LUT UP5, UPT, UPT, UPT, UPT, 0x80, 0x8 ;  /* 0x000000000008789c */ /* 0x000fe40003faf070 */
[----:B-1----:R-:W-:-:S04]  /*0420*/  UISETP.NE.U32.AND UP0, UPT, UR6, URZ, UPT ;  /* 0x000000ff0600728c */ /* 0x002fc8000bf05070 */
[----:B------:R-:W-:-:S04]  /*0430*/  UISETP.NE.AND.EX UP0, UPT, UR7, URZ, UPT, UP0 ;  /* 0x000000ff0700728c */ /* 0x000fc8000bf05300 */
[----:B------:R-:W-:-:S04]  /*0440*/  UISETP.EQ.OR.EX UP2, UPT, UR5, URZ, !UP0, UP1 ;  /* 0x000000ff0500728c */ /* 0x000fc8000c742710 */
[----:B------:R-:W-:-:S05]  /*0450*/  UP2UR UR44, UPR, URZ, 0x4 ;  /* 0x00000004ff2c7883 */ /* 0x000fca0008000000 */
[----:B------:R-:W-:Y:S07]  /*0460*/  BRA.U !UP2, `(.L_x_8) ;  /* 0x000000010a207547 */ /* 0x000fee000b800000 */
[----:B------:R-:W-:Y:S01]  /*0470*/  UISETP.NE.U32.AND UP2, UPT, UR4, URZ, UPT ;  /* 0x000000ff0400728c */ /* 0x000fe2000bf45070 */
[----:B------:R-:W-:Y:S01]  /*0480*/  FSETP.NEU.AND P0, PT, RZ, UR38, PT ;  /* 0x00000026ff007c0b */ /* 0x000fe2000bf0d000 */
[----:B------:R-:W-:Y:S02]  /*0490*/  USEL UR4, URZ, 0xffffffff, UP0 ;  /* 0xffffffffff047887 */ /* 0x000fe40008000000 */
[----:B------:R-:W-:-:S10]  /*04a0*/  UISETP.NE.AND.EX UP2, UPT, UR5, URZ, UPT, UP2 ;  /* 0x000000ff0500728c */ /* 0x000fd4000bf45320 */
[----:B------:R-:W-:Y:S01]  /*04b0*/  VOTEU.ANY UP1, P0 ;  /* 0x0000000000ff7886 */ /* 0x000fe20000020100 */
[----:B------:R-:W-:-:S04]  /*04c0*/  @!UP2 USEL UR4, URZ, 0xffffffff, UP1 ;  /* 0xffffffffff04a887 */ /* 0x000fc80008800000 */
[----:B------:R-:W-:-:S04]  /*04d0*/  ULOP3.LUT UR4, UR4, 0x1, URZ, 0xc0, !UPT ;  /* 0x0000000104047892 */ /* 0x000fc8000f8ec0ff */
[----:B------:R-:W-:-:S11]  /*04e0*/  UISETP.NE.U32.AND UP5, UPT, UR4, 0x1, UPT ;  /* 0x000000010400788c */ /* 0x000fd6000bfa5070 */
.L_x_8:
[----:B------:R-:W1:Y:S01]  /*04f0*/  SHFL.IDX PT, R0, R202, RZ, 0x1f ;  /* 0x00001fffca007589 */ /* 0x000e6200000e0000 */
[----:B------:R-:W-:-:S04]  /*0500*/  UISETP.NE.AND UP1, UPT, UR10, 0x2, UPT ;  /* 0x000000020a00788c */ /* 0x000fc8000bf25270 */
[----:B------:R-:W-:Y:S02]  /*0510*/  UISETP.EQ.AND UP2, UPT, UR9, URZ, !UP1 ;  /* 0x000000ff0900728c */ /* 0x000fe4000cf42270 */
[----:B------:R-:W-:-:S04]  /*0520*/  USEL UR6, URZ, 0x1, UP1 ;  /* 0x00000001ff067887 */ /* 0x000fc80008800000 */
[----:B------:R-:W-:Y:S02]  /*0530*/  PLOP3.LUT P5, PT, P1, PT, UP2, 0x80, 0x8 ;  /* 0x000000000008781c */ /* 0x000fe40000faf028 */
[----:B-1----:R-:W-:-:S13]  /*0540*/  ISETP.NE.AND P0, PT, R0, RZ, PT ;  /* 0x000000ff0000720c */ /* 0x002fda0003f05270 */
[----:B------:R-:W-:Y:S05]  /*0550*/  @P0 BRA `(.L_x_9) ;  /* 0x0000000000c80947 */ /* 0x000fea0003800000 */
[----:B------:R-:W-:Y:S01]  /*0560*/  ELECT P0, URZ, PT ;  /* 0x0000000000ff782f */ /* 0x000fe20003800000 */
[----:B------:R-:W-:-:S12]  /*0570*/  BSSY.RECONVERGENT B0, `(.L_x_9) ;  /* 0x0000030000007945 */ /* 0x000fd80003800200 */
[----:B------:R-:W-:Y:S05]  /*0580*/  @!P0 BRA `(.L_x_10) ;  /* 0x0000000000b88947 */ /* 0x000fea0003800000 */
[----:B------:R-:W-:Y:S01]  /*0590*/  UMOV UR5, 0x400 ;  /* 0x0000040000057882 */ /* 0x000fe20000000000 */
[----:B------:R-:W-:Y:S01]  /*05a0*/  UMOV UR4, 0x1 ;  /* 0x0000000100047882 */ /* 0x000fe20000000000 */
[----:B------:R-:W-:Y:S02]  /*05b0*/  ULEA UR5, UR37, UR5, 0x18 ;  /* 0x0000000525057291 */ /* 0x000fe4000f8ec0ff */
[----:B------:R-:W-:-:S04]  /*05c0*/  UIADD3 UR12, UPT, UPT, -UR4, 0x100000, URZ ;  /* 0x00100000040c7890 */ /* 0x000fc8000fffe1ff */
[----:B------:R-:W-:Y:S02]  /*05d0*/  USHF.L.U32 UR13, UR12, 0xb, URZ ;  /* 0x0000000b0c0d7899 */ /* 0x000fe400080006ff */
[----:B------:R-:W-:Y:S01]  /*05e0*/  USHF.L.U32 UR12, UR12, 0x1, URZ ;  /* 0x000000010c0c7899 */ /* 0x000fe200080006ff */
[----:B------:R-:W1:Y:S11]  /*05f0*/  FENCE.VIEW.ASYNC.S ;  /* 0x00000000000073c6 */ /* 0x000e760000000000 */
[----:B-1----:R1:W4:Y:S01]  /*0600*/  SYNCS.EXCH.64 URZ, [UR5], UR12 ;  /* 0x0000000c05ff75b2 */ /* 0x0023220008000100 */
[----:B------:R1:W1:Y:S01]  /*0610*/  SYNCS.EXCH.64 URZ, [UR5+0x98], UR12 ;  /* 0x0000980c05ff75b2 */ /* 0x0002620008000100 */
        /* <DEDUP_REMOVED lines=36> */
[----:B----4-:R-:W-:Y:S01]  /*0860*/  NOP ;  /* 0x0000000000007918 */ /* 0x010fe20000000000 */
.L_x_10:
[----:B-1----:R-:W-:Y:S05]  /*0870*/  BSYNC.RECONVERGENT B0 ;  /* 0x0000000000007941 */ /* 0x002fea0003800200 */
.L_x_9:
[----:B------:R-:W1:Y:S01]  /*0880*/  SHFL.IDX PT, R0, R202, RZ, 0x1f ;  /* 0x00001fffca007589 */ /* 0x000e6200000e0000 */
[----:B------:R-:W-:Y:S01]  /*0890*/  NOP ;  /* 0x0000000000007918 */ /* 0x000fe20000000000 */
[----:B-1----:R-:W-:-:S13]  /*08a0*/  ISETP.NE.AND P0, PT, R0, 0x1, PT ;  /* 0x000000010000780c */ /* 0x002fda0003f05270 */
[----:B------:R-:W-:Y:S05]  /*08b0*/  @P0 BRA `(.L_x_11) ;  /* 0x00000000003c0947 */ /* 0x000fea0003800000 */
[----:B------:R-:W-:Y:S01]  /*08c0*/  UMOV UR7, 0x400 ;  /* 0x0000040000077882 */ /* 0x000fe20000000000 */
[----:B------:R-:W-:Y:S01]  /*08d0*/  UMOV UR5, 0x20 ;  /* 0x0000002000057882 */ /* 0x000fe20000000000 */
[----:B------:R-:W-:Y:S01]  /*08e0*/  UMOV UR4, 0x80 ;  /* 0x0000008000047882 */ /* 0x000fe20000000000 */
[----:B------:R-:W-:Y:S02]  /*08f0*/  ULEA UR7, UR37, UR7, 0x18 ;  /* 0x0000000725077291 */ /* 0x000fe4000f8ec0ff */
[----:B------:R-:W-:-:S04]  /*0900*/  UIADD3 UR12, UPT, UPT, -UR5, 0x100000, URZ ;  /* 0x00100000050c7890 */ /* 0x000fc8000fffe1ff */
[----:B------:R-:W-:Y:S02]  /*0910*/  USHF.L.U32 UR13, UR12, 0xb, URZ ;  /* 0x0000000b0c0d7899 */ /* 0x000fe400080006ff */
[----:B------:R-:W-:Y:S02]  /*0920*/  USHF.L.U32 UR12, UR12, 0x1, URZ ;  /* 0x000000010c0c7899 */ /* 0x000fe400080006ff */
[----:B------:R-:W-:-:S04]  /*0930*/  UIADD3 UR4, UPT, UPT, -UR4, 0x100000, URZ ;  /* 0x0010000004047890 */ /* 0x000fc8000fffe1ff */
[----:B------:R-:W-:Y:S02]  /*0940*/  USHF.L.U32 UR5, UR4, 0xb, URZ ;  /* 0x0000000b04057899 */ /* 0x000fe400080006ff */
[----:B------:R-:W-:Y:S01]  /*0950*/  USHF.L.U32 UR4, UR4, 0x1, URZ ;  /* 0x0000000104047899 */ /* 0x000fe200080006ff */
[----:B------:R-:W-:Y:S01]  /*0960*/  ELECT P0, URZ, PT ;  /* 0x0000000000ff782f */ /* 0x000fe20003800000 */
[----:B------:R-:W1:Y:S02]  /*0970*/  FENCE.VIEW.ASYNC.S ;  /* 0x00000000000073c6 */ /* 0x000e640000000000 */
[----:B-1----:R1:W4:Y:S08]  /*0980*/  SYNCS.EXCH.64 URZ, [UR7+0x130], UR12 ;  /* 0x0001300c07ff75b2 */ /* 0x0023300008000100 */
[----:B------:R1:W1:Y:S01]  /*0990*/  SYNCS.EXCH.64 URZ, [UR7+0x138], UR4 ;  /* 0x0001380407ff75b2 */ /* 0x0002620008000100 */
[----:B------:R-:W-:Y:S01]  /*09a0*/  NOP ;  /* 0x0000000000007918 */ /* 0x000fe20000000000 */
.L_x_11:
[----:B------:R-:W2:Y:S01]  /*09b0*/  SHFL.IDX PT, R0, R202, RZ, 0x1f ;  /* 0x00001fffca007589 */ /* 0x000ea200000e0000 */
[----:B------:R-:W-:Y:S01]  /*09c0*/  NOP ;  /* 0x0000000000007918 */ /* 0x000fe20000000000 */
[----:B--2---:R-:W-:-:S13]  /*09d0*/  ISETP.NE.AND P0, PT, R0, 0x3, PT ;  /* 0x000000030000780c */ /* 0x004fda0003f05270 */
[----:B------:R-:W-:Y:S05]  /*09e0*/  @P0 BRA `(.L_x_12) ;  /* 0x00000000002c0947 */ /* 0x000fea0003800000 */
[----:B-1----:R-:W-:Y:S01]  /*09f0*/  UMOV UR5, 0x400 ;  /* 0x0000040000057882 */ /* 0x002fe20000000000 */
[----:B------:R-:W-:Y:S01]  /*0a00*/  UMOV UR4, 0x20 ;  /* 0x0000002000047882 */ /* 0x000fe20000000000 */
[----:B------:R-:W-:Y:S02]  /*0a10*/  ULEA UR5, UR37, UR5, 0x18 ;  /* 0x0000000525057291 */ /* 0x000fe4000f8ec0ff */
[----:B------:R-:W-:-:S04]  /*0a20*/  UIADD3 UR12, UPT, UPT, -UR4, 0x100000, URZ ;  /* 0x00100000040c7890 */ /* 0x000fc8000fffe1ff */
[----:B------:R-:W-:Y:S02]  /*0a30*/  USHF.L.U32 UR13, UR12, 0xb, URZ ;  /* 0x0000000b0c0d7899 */ /* 0x000fe400080006ff */
[----:B------:R-:W-:Y:S01]  /*0a40*/  USHF.L.U32 UR12, UR12, 0x1, URZ ;  /* 0x000000010c0c7899 */ /* 0x000fe200080006ff */
[----:B------:R-:W-:Y:S01]  /*0a50*/  ELECT P0, URZ, PT ;  /* 0x0000000000ff782f */ /* 0x000fe20003800000 */
[----:B------:R-:W1:Y:S10]  /*0a60*/  FENCE.VIEW.ASYNC.S ;  /* 0x00000000000073c6 */ /* 0x000e740000000000 */
[----:B-1----:R2:W1:Y:S01]  /*0a70*/  SYNCS.EXCH.64 URZ, [UR5+0x140], UR12 ;  /* 0x0001400c05ff75b2 */ /* 0x0024620008000100 */
[----:B------:R2:W1:Y:S02]  /*0a80*/  SYNCS.EXCH.64 URZ, [UR5+0x148], UR12 ;  /* 0x0001480c05ff75b2 */ /* 0x0004640008000100 */
[----:B--2---:R-:W-:Y:S01]  /*0a90*/  NOP ;  /* 0x0000000000007918 */ /* 0x004fe20000000000 */
.L_x_12:
[----:B------:R-:W2:Y:S01]  /*0aa0*/  SHFL.IDX PT, R0, R202, RZ, 0x1f ;  /* 0x00001fffca007589 */ /* 0x000ea200000e0000 */
[----:B------:R-:W-:Y:S01]  /*0ab0*/  NOP ;  /* 0x0000000000007918 */ /* 0x000fe20000000000 */
[----:B--2---:R-:W-:-:S13]  /*0ac0*/  ISETP.NE.AND P0, PT, R0, 0x4, PT ;  /* 0x000000040000780c */ /* 0x004fda0003f05270 */
[----:B------:R-:W-:Y:S05]  /*0ad0*/  @P0 BRA `(.L_x_13) ;  /* 0x0000000000480947 */ /* 0x000fea0003800000 */
[----:B-1----:R-:W-:Y:S01]  /*0ae0*/  UMOV UR7, 0x1e0 ;  /* 0x000001e000077882 */ /* 0x002fe20000000000 */
[----:B------:R-:W-:Y:S01]  /*0af0*/  UMOV UR5, 0x400 ;  /* 0x0000040000057882 */ /* 0x000fe20000000000 */
[----:B------:R-:W-:Y:S01]  /*0b00*/  USEL UR7, UR7, 0x1a0, UP5 ;  /* 0x000001a007077887 */ /* 0x000fe2000a800000 */
        /* <DEDUP_REMOVED lines=10> */
[----:B-1----:R2:W1:Y:S08]  /*0bb0*/  SYNCS.EXCH.64 URZ, [UR5+0x150], UR12 ;  /* 0x0001500c05ff75b2 */ /* 0x0024700008000100 */
[----:B------:R2:W1:Y:S01]  /*0bc0*/  SYNCS.EXCH.64 URZ, [UR5+0x160], UR14 ;  /* 0x0001600e05ff75b2 */ /* 0x0004620008000100 */
[----:B------:R2:W1:Y:S01]  /*0bd0*/  SYNCS.EXCH.64 URZ, [UR5+0x158], UR12 ;  /* 0x0001580c05ff75b2 */ /* 0x0004620008000100 */
[----:B------:R2:W1:Y:S02]  /*0be0*/  SYNCS.EXCH.64 URZ, [UR5+0x168], UR14 ;  /* 0x0001680e05ff75b2 */ /* 0x0004640008000100 */
[----:B--2---:R-:W-:Y:S01]  /*0bf0*/  NOP ;  /* 0x0000000000007918 */ /* 0x004fe20000000000 */
.L_x_13:
[----:B------:R-:W2:Y:S01]  /*0c00*/  SHFL.IDX PT, R0, R202, RZ, 0x1f ;  /* 0x00001fffca007589 */ /* 0x000ea200000e0000 */
[----:B------:R-:W-:Y:S01]  /*0c10*/  NOP ;  /* 0x0000000000007918 */ /* 0x000fe20000000000 */
[----:B--2---:R-:W-:-:S13]  /*0c20*/  ISETP.NE.AND P0, PT, R0, 0x5, PT ;  /* 0x000000050000780c */ /* 0x004fda0003f05270 */
[----:B------:R-:W-:Y:S05]  /*0c30*/  @P0 BRA `(.L_x_14) ;  /* 0x0000000000540947 */ /* 0x000fea0003800000 */
[----:B-1----:R-:W-:Y:S01]  /*0c40*/  UMOV UR7, 0x400 ;  /* 0x0000040000077882 */ /* 0x002fe20000000000 */
        /* <DEDUP_REMOVED lines=14> */
[----:B------:R2:W1:Y:S01]  /*0d30*/  SYNCS.EXCH.64 URZ, [UR7+0x198], UR4 ;  /* 0x0001980407ff75b2 */ /* 0x0004620008000100 */
[----:B------:R2:W1:Y:S01]  /*0d40*/  SYNCS.EXCH.64 URZ, [UR7+0x180], UR12 ;  /* 0x0001800c07ff75b2 */ /* 0x0004620008000100 */
[----:B------:R2:W1:Y:S01]  /*0d50*/  SYNCS.EXCH.64 URZ, [UR7+0x1a0], UR4 ;  /* 0x0001a00407ff75b2 */ /* 0x0004620008000100 */
[----:B------:R2:W1:Y:S01]  /*0d60*/  SYNCS.EXCH.64 URZ, [UR7+0x188], UR12 ;  /* 0x0001880c07ff75b2 */ /* 0x0004620008000100 */
[----:B------:R2:W1:Y:S02]  /*0d70*/  SYNCS.EXCH.64 URZ, [UR7+0x1a8], UR4 ;  /* 0x0001a80407ff75b2 */ /* 0x0004640008000100 */
[----:B--2---:R-:W-:Y:S01]  /*0d80*/  NOP ;  /* 0x0000000000007918 */ /* 0x004fe20000000000 */
.L_x_14:
[----:B------:R-:W2:Y:S01]  /*0d90*/  SHFL.IDX PT, R0, R202, RZ, 0x1f ;  /* 0x00001fffca007589 */ /* 0x000ea200000e0000 */
[----:B------:R-:W-:Y:S01]  /*0da0*/  ISETP.NE.OR P1, PT, RZ, UR10, !P1 ;  /* 0x0000000aff007c0c */ /* 0x000fe2000cf25670 */
        /* <DEDUP_REMOVED lines=12> */
[----:B------:R2:W1:Y:S01]  /*0e70*/  SYNCS.EXCH.64 URZ, [UR5+0x1c0], UR12 ;  /* 0x0001c00c05ff75b2 */ /* 0x0004620008000100 */
[----:B------:R2:W1:Y:S01]  /*0e80*/  SYNCS.EXCH.64 URZ, [UR5+0x1b8], UR12 ;  /* 0x0001b80c05ff75b2 */ /* 0x0004620008000100 */
[----:B------:R2:W1:Y:S02]  /*0e90*/  SYNCS.EXCH.64 URZ, [UR5+0x1c8], UR12 ;  /* 0x0001c80c05ff75b2 */ /* 0x0004640008000100 */
[----:B--2---:R-:W-:Y:S01]  /*0ea0*/  NOP ;  /* 0x0000000000007918 */ /* 0x004fe20000000000 */
.L_x_15:
[----:B------:R-:W-:Y:S01]  /*0eb0*/  VOTEU.ALL UP1, P1 ;  /* 0x0000000000ff7886 */ /* 0x000fe20000820000 */
[----:B-1----:R-:W1:Y:S01]  /*0ec0*/  LDCU UR5, c[0x0][0x36c] ;  /* 0x00006d80ff0577ac */ /* 0x002e620008000800 */
[----:B------:R-:W-:Y:S01]  /*0ed0*/  NOP ;  /* 0x0000000000007918 */ /* 0x000fe20000000000 */
[----:B------:R-:W-:Y:S01]  /*0ee0*/  LOP3.LUT R5, R212, 0x1f, RZ, 0xc0, !PT ;  /* 0x0000001fd4057812 */ /* 0x000fe200078ec0ff */
[----:B------:R-:W-:Y:S01]  /*0ef0*/  UMOV UR12, 0x20 ;  /* 0x00000020000c7882 */ /* 0x000fe20000000000 */
[----:B------:R-:W-:Y:S01]  /*0f00*/  @!UP1 UMOV UR4, 0x400 ;  /* 0x0000040000049882 */ /* 0x000fe20000000000 */
[----:B------:R-:W-:-:S04]  /*0f10*/  @!UP1 UIADD3 UR12, UPT, UPT, -UR12, 0x100000, URZ ;  /* 0x001000000c0c9890 */ /* 0x000fc8000fffe1ff */
[----:B------:R-:W-:Y:S02]  /*0f20*/  @!UP1 USHF.L.U32 UR13, UR12, 0xb, URZ ;  /* 0x0000000b0c0d9899 */ /* 0x000fe400080006ff */
[----:B------:R-:W-:Y:S02]  /*0f30*/  @!UP1 USHF.L.U32 UR12, UR12, 0x1, URZ ;  /* 0x000000010c0c9899 */ /* 0x000fe400080006ff */
[----:B------:R-:W-:Y:S01]  /*0f40*/  @!UP1 ULEA UR4, UR37, UR4, 0x18 ;  /* 0x0000000425049291 */ /* 0x000fe2000f8ec0ff */
[----:B------:R-:W-:Y:S01]  /*0f50*/  VOTEU.ALL UP1, P1 ;  /* 0x0000000000ff7886 */ /* 0x000fe20000820000 */
[----:B------:R-:W-:Y:S01]  /*0f60*/  UISETP.NE.AND UP4, UPT, UR10, URZ, UPT ;  /* 0x000000ff0a00728c */ /* 0x000fe2000bf85270 */
[----:B------:R-:W2:Y:S09]  /*0f70*/  FENCE.VIEW.ASYNC.S ;  /* 0x00000000000073c6 */ /* 0x000eb20000000000 */
[----:B--2---:R2:W2:Y:S01]  /*0f80*/  @!UP1 SYNCS.EXCH.64 URZ, [UR4+0x1d0], UR12 ;  /* 0x0001d00c04ff95b2 */ /* 0x0044a20008000100 */
[----:B-1----:R-:W-:-:S09]  /*0f90*/  UISETP.EQ.U32.AND UP1, UPT, UR5, 0x1, UPT ;  /* 0x000000010500788c */ /* 0x002fd2000bf22070 */
[----:B------:R-:W-:Y:S05]  /*0fa0*/  BRA.U !UP1, `(.L_x_16) ;  /* 0x0000000109087547 */ /* 0x000fea000b800000 */
[----:B--2-4-:R-:W-:Y:S01]  /*0fb0*/  UCGABAR_ARV ;  /* 0x00000000000079c7 */ /* 0x014fe20008000000 */
[----:B------:R-:W-:Y:S05]  /*0fc0*/  BRA `(.L_x_17) ;  /* 0x0000000000047947 */ /* 0x000fea0003800000 */
.L_x_16:
[----:B--2-4-:R-:W-:Y:S01]  /*0fd0*/  NOP ;  /* 0x0000000000007918 */ /* 0x014fe20000000000 */
.L_x_17:
[----:B------:R-:W1:Y:S01]  /*0fe0*/  S2R R197, SR_CTAID.Y ;  /* 0x0000000000c57919 */ /* 0x000e620000002600 */
[----:B------:R-:W-:-:S05]  /*0ff0*/  CS2R.32 R196, SR_CgaSize ;  /* 0x0000000000c47805 */ /* 0x000fca0000008a00 */
[----:B------:R-:W-:-:S05]  /*1000*/  IMAD R196, R196, -0xa0, RZ ;  /* 0xffffff60c4c47824 */ /* 0x000fca00078e02ff */
[----:B------:R-:W-:-:S14]  /*1010*/  R2UR UR4, R196 ;  /* 0x00000000c40472ca */ /* 0x000fdc00000e0000 */
[----:B------:R-:W2:Y:S01]  /*1020*/  LDCU UR4, c[0x0][UR4+0x2b4] ;  /* 0x00005680040477ac */ /* 0x000ea20008000800 */
[----:B------:R-:W-:-:S05]  /*1030*/  CS2R.32 R0, SR_CgaSize ;  /* 0x0000000000007805 */ /* 0x000fca0000008a00 */
[----:B------:R-:W-:-:S06]  /*1040*/  IMAD R0, R0, -0xa0, RZ ;  /* 0xffffff6000007824 */ /* 0x000fcc00078e02ff */
[----:B------:R-:W4:Y:S01]  /*1050*/  LDC R0, c[0x0][R0+0x2a4] ;  /* 0x0000a90000007b82 */ /* 0x000f220000000800 */
[----:B------:R-:W3:Y:S01]  /*1060*/  S2R R11, SR_CTAID.X ;  /* 0x00000000000b7919 */ /* 0x000ee20000002500 */
[----:B------:R-:W-:-:S05]  /*1070*/  CS2R.32 R196, SR_CgaSize ;  /* 0x0000000000c47805 */ /* 0x000fca0000008a00 */
[----:B------:R-:W-:-:S05]  /*1080*/  IMAD R196, R196, -0xa0, RZ ;  /* 0xffffff60c4c47824 */ /* 0x000fca00078e02ff */
[----:B------:R-:W-:-:S14]  /*1090*/  R2UR UR5, R196 ;  /* 0x00000000c40572ca */ /* 0x000fdc00000e0000 */
[----:B------:R-:W2:Y:S01]  /*10a0*/  LDCU UR5, c[0x0][UR5+0x2b0] ;  /* 0x00005600050577ac */ /* 0x000ea20008000800 */
[----:B------:R-:W-:Y:S01]  /*10b0*/  UISETP.NE.AND UP2, UPT, UR10, 0x2, UPT ;  /* 0x000000020a00788c */ /* 0x000fe2000bf45270 */
[----:B------:R-:W3:Y:S01]  /*10c0*/  LDC R10, c[0x0][0xb24] ;  /* 0x0002c900ff0a7b82 */ /* 0x000ee20000000800 */
[----:B------:R-:W-:-:S05]  /*10d0*/  CS2R.32 R2, SR_CgaSize ;  /* 0x0000000000027805 */ /* 0x000fca0000008a00 */
[----:B------:R-:W-:-:S06]  /*10e0*/  IMAD R2, R2, -0xa0, RZ ;  /* 0xffffff6002027824 */ /* 0x000fcc00078e02ff */
[----:B------:R-:W4:Y:S08]  /*10f0*/  LDC R2, c[0x0][R2+0x2a0] ;  /* 0x0000a80002027b82 */ /* 0x000f300000000800 */
[----:B------:R-:W4:Y:S01]  /*1100*/  LDC R92, c[0x0][0xb24] ;  /* 0x0002c900ff5c7b82 */ /* 0x000f220000000800 */
[----:B-1----:R-:W-:-:S07]  /*1110*/  I2FP.F32.U32 R3, R197 ;  /* 0x000000c500037245 */ /* 0x002fce0000201000 */
[----:B------:R-:W1:Y:S01]  /*1120*/  S2UR UR36, SR_CTAID.Z ;  /* 0x00000000002479c3 */ /* 0x000e620000002700 */
[----:B---3--:R-:W-:Y:S01]  /*1130*/  ISETP.GE.AND P0, PT, R10, 0x1, PT ;  /* 0x000000010a00780c */ /* 0x008fe20003f06270 */
[----:B------:R-:W-:Y:S01]  /*1140*/  IMAD.MOV.U32 R187, RZ, RZ, R11 ;  /* 0x000000ffffbb7224 */ /* 0x000fe200078e000b */
[----:B------:R-:W-:Y:S01]  /*1150*/  I2FP.F32.U32 R4, R11 ;  /* 0x0000000b00047245 */ /* 0x000fe20000201000 */
[----:B--2---:R-:W-:Y:S01]  /*1160*/  FMUL R3, R3, UR4 ;  /* 0x0000000403037c20 */ /* 0x004fe20008400000 */
[----:B------:R-:W2:Y:S03]  /*1170*/  LDCU UR4, c[0x0][0xb30] ;  /* 0x00016600ff0477ac */ /* 0x000ea60008000800 */
[----:B------:R-:W-:Y:S01]  /*1180*/  FMUL R4, R4, UR5 ;  /* 0x0000000504047c20 */ /* 0x000fe20008400000 */
[----:B------:R-:W3:Y:S08]  /*1190*/  F2I.U32.TRUNC.NTZ R186, R3 ;  /* 0x0000000300ba7305 */ /* 0x000ef0000020f000 */
[----:B------:R-:W1:Y:S01]  /*11a0*/  F2I.U32.TRUNC.NTZ R196, R4 ;  /* 0x0000000400c47305 */ /* 0x000e62000020f000 */
[----:B--2---:R-:W-:Y:S01]  /*11b0*/  UISETP.NE.AND UP3, UPT, UR4, 0x1, UPT ;  /* 0x000000010400788c */ /* 0x004fe2000bf65270 */
[----:B---3--:R-:W-:-:S05]  /*11c0*/  IADD3 R186, PT, PT, -R186, RZ, RZ ;  /* 0x000000ffbaba7210 */ /* 0x008fca0007ffe1ff */
[----:B----4-:R-:W-:Y:S01]  /*11d0*/  IMAD R186, R0, R186, R197 ;  /* 0x000000ba00ba7224 */ /* 0x010fe200078e02c5 */
[----:B------:R-:W-:Y:S01]  /*11e0*/  PRMT R0, RZ, 0x7610, R0 ;  /* 0x00007610ff007816 */ /* 0x000fe20000000000 */
[----:B-1----:R-:W-:Y:S01]  /*11f0*/  IMAD.MOV R196, RZ, RZ, -R196 ;  /* 0x000000ffffc47224 */ /* 0x002fe200078e0ac4 */
[----:B------:R-:W-:-:S03]  /*1200*/  PRMT R4, RZ, 0x7610, R4 ;  /* 0x00007610ff047816 */ /* 0x000fc60000000004 */
[----:B------:R-:W-:Y:S01]  /*1210*/  IMAD R196, R2, R196, R11 ;  /* 0x000000c402c47224 */ /* 0x000fe200078e020b */
[----:B------:R-:W-:Y:S06]  /*1220*/  BRA.U UP4, `(.L_x_18) ;  /* 0x0000000104247547 */ /* 0x000fec000b800000 */
[----:B------:R-:W-:Y:S01]  /*1230*/  ISETP.NE.AND P1, PT, R186, RZ, PT ;  /* 0x000000ffba00720c */ /* 0x000fe20003f25270 */
[----:B------:R-:W-:Y:S01]  /*1240*/  IMAD.MOV.U32 R0, RZ, RZ, 0x3 ;  /* 0x00000003ff007424 */ /* 0x000fe200078e00ff */
[C---:B------:R-:W-:Y:S02]  /*1250*/  LOP3.LUT R3, R196.reuse, 0xfffffffe, RZ, 0xc0, !PT ;  /* 0xfffffffec4037812 */ /* 0x040fe400078ec0ff */
[----:B------:R-:W-:Y:S02]  /*1260*/  ISETP.LT.U32.OR P1, PT, R196, 0x2, !P1 ;  /* 0x00000002c400780c */ /* 0x000fe40004f21470 */
[----:B------:R-:W-:Y:S02]  /*1270*/  SHF.L.U32 R0, R0, R3, RZ ;  /* 0x0000000300007219 */ /* 0x000fe400000006ff */
[----:B------:R-:W-:Y:S02]  /*1280*/  SEL R7, RZ, 0x1, !P1 ;  /* 0x00000001ff077807 */ /* 0x000fe40004800000 */
[----:B------:R-:W-:-:S05]  /*1290*/  SEL R2, RZ, 0x2, !P1 ;  /* 0x00000002ff027807 */ /* 0x000fca0004800000 */
[----:B------:R-:W-:-:S05]  /*12a0*/  IMAD.IADD R2, R7, 0x1, R2 ;  /* 0x0000000107027824 */ /* 0x000fca00078e0202 */
[----:B------:R-:W-:Y:S02]  /*12b0*/  PRMT R4, R2, 0x7610, R4 ;  /* 0x0000761002047816 */ /* 0x000fe40000000004 */
.L_x_18:
[----:B------:R-:W-:Y:S05]  /*12c0*/  @!P0 BRA `(.L_x_19) ;  /* 0x0000000000b88947 */ /* 0x000fea0003800000 */
[----:B------:R-:W1:Y:S01]  /*12d0*/  LDC.64 R6, c[0x0][0xb18] ;  /* 0x0002c600ff067b82 */ /* 0x000e620000000a00 */
[----:B------:R-:W-:-:S07]  /*12e0*/  ISETP.NE.AND P0, PT, R10, 0x1, PT ;  /* 0x000000010a00780c */ /* 0x000fce0003f05270 */
[----:B------:R-:W2:Y:S08]  /*12f0*/  LDC R14, c[0x0][0xb0c] ;  /* 0x0002c300ff0e7b82 */ /* 0x000eb00000000800 */
[----:B------:R-:W3:Y:S08]  /*1300*/  LDC R15, c[0x0][0x370] ;  /* 0x0000dc00ff0f7b82 */ /* 0x000ef00000000800 */
[----:B------:R-:W4:Y:S01]  /*1310*/  LDC R13, c[0x0][0x374] ;  /* 0x0000dd00ff0d7b82 */ /* 0x000f220000000800 */
[----:B-1----:R-:W-:-:S07]  /*1320*/  ISETP.NE.AND P1, PT, R6, 0x1, PT ;  /* 0x000000010600780c */ /* 0x002fce0003f25270 */
[----:B------:R-:W3:Y:S01]  /*1330*/  LDC.64 R8, c[0x0][0xb10] ;  /* 0x0002c400ff087b82 */ /* 0x000ee20000000a00 */
[----:B--2---:R-:W-:-:S07]  /*1340*/  ISETP.NE.AND P2, PT, R14, 0x1, PT ;  /* 0x000000010e00780c */ /* 0x004fce0003f45270 */
[----:B------:R-:W1:Y:S08]  /*1350*/  LDC R12, c[0x0][0xb20] ;  /* 0x0002c800ff0c7b82 */ /* 0x000e700000000800 */
[----:B------:R-:W2:Y:S01]  /*1360*/  LDC.64 R2, c[0x0][0xb28] ;  /* 0x0002ca00ff027b82 */ /* 0x000ea20000000a00 */
[----:B----4-:R-:W-:-:S04]  /*1370*/  IMAD.HI.U32 R17, R13, R7, RZ ;  /* 0x000000070d117227 */ /* 0x010fc800078e00ff */
[----:B------:R-:W-:-:S04]  /*1380*/  IMAD.HI.U32 R7, R197, R7, RZ ;  /* 0x00000007c5077227 */ /* 0x000fc800078e00ff */
[----:B---3--:R-:W-:-:S04]  /*1390*/  IMAD.HI.U32 R16, R15, R8, RZ ;  /* 0x000000080f107227 */ /* 0x008fc800078e00ff */
[----:B------:R-:W-:Y:S01]  /*13a0*/  IMAD.HI.U32 R18, R11, R8, RZ ;  /* 0x000000080b127227 */ /* 0x000fe200078e00ff */
[-C--:B------:R-:W-:Y:S02]  /*13b0*/  @P2 SHF.R.U32.HI R15, RZ, R9.reuse, R16 ;  /* 0x00000009ff0f2219 */ /* 0x080fe40000011610 */
[-C--:B-1----:R-:W-:Y:S02]  /*13c0*/  @P1 SHF.R.U32.HI R13, RZ, R12.reuse, R17 ;  /* 0x0000000cff0d1219 */ /* 0x082fe40000011611 */
[----:B------:R-:W-:Y:S02]  /*13d0*/  SHF.R.U32.HI R12, RZ, R12, R7 ;  /* 0x0000000cff0c7219 */ /* 0x000fe40000011607 */
[----:B------:R-:W-:Y:S02]  /*13e0*/  SHF.R.U32.HI R18, RZ, R9, R18 ;  /* 0x00000009ff127219 */ /* 0x000fe40000011612 */
[----:B------:R-:W-:Y:S01]  /*13f0*/  SEL R7, R197, R12, !P1 ;  /* 0x0000000cc5077207 */ /* 0x000fe20004800000 */
[----:B--2---:R-:W-:Y:S01]  /*1400*/  IMAD.HI.U32 R16, R13, R2, RZ ;  /* 0x000000020d107227 */ /* 0x004fe200078e00ff */
[----:B------:R-:W-:-:S02]  /*1410*/  SEL R187, R11, R18, !P2 ;  /* 0x000000120bbb7207 */ /* 0x000fc40005000000 */
[----:B------:R-:W-:Y:S01]  /*1420*/  IADD3 R9, PT, PT, -R7, RZ, RZ ;  /* 0x000000ff07097210 */ /* 0x000fe20007ffe1ff */
[----:B------:R-:W-:Y:S01]  /*1430*/  IMAD.HI.U32 R8, R15, R2, RZ ;  /* 0x000000020f087227 */ /* 0x000fe200078e00ff */
[----:B------:R-:W-:-:S03]  /*1440*/  @P0 SHF.R.U32.HI R13, RZ, R3, R16 ;  /* 0x00000003ff0d0219 */ /* 0x000fc60000011610 */
[----:B------:R-:W-:Y:S01]  /*1450*/  IMAD R9, R6, R9, R197 ;  /* 0x0000000906097224 */ /* 0x000fe200078e02c5 */
[----:B------:R-:W-:Y:S01]  /*1460*/  @P0 SHF.R.U32.HI R15, RZ, R3, R8 ;  /* 0x00000003ff0f0219 */ /* 0x000fe20000011608 */
[----:B------:R-:W-:-:S04]  /*1470*/  IMAD R13, R13, R10, RZ ;  /* 0x0000000a0d0d7224 */ /* 0x000fc800078e02ff */
[----:B------:R-:W-:Y:S01]  /*1480*/  IMAD R8, R15, R10, RZ ;  /* 0x0000000a0f087224 */ /* 0x000fe200078e02ff */
[----:B------:R-:W-:-:S04]  /*1490*/  ISETP.GE.AND P1, PT, R7, R13, PT ;  /* 0x0000000d0700720c */ /* 0x000fc80003f26270 */
[----:B------:R-:W-:Y:S01]  /*14a0*/  ISETP.GE.OR P1, PT, R187, R8, P1 ;  /* 0x00000008bb00720c */ /* 0x000fe20000f26670 */
[----:B------:R-:W-:-:S05]  /*14b0*/  IMAD.HI.U32 R8, R7, R2, RZ ;  /* 0x0000000207087227 */ /* 0x000fca00078e00ff */
[----:B------:R-:W-:-:S04]  /*14c0*/  SHF.R.U32.HI R8, RZ, R3, R8 ;  /* 0x00000003ff087219 */ /* 0x000fc80000011608 */
[----:B------:R-:W-:-:S03]  /*14d0*/  SEL R8, R7, R8, !P0 ;  /* 0x0000000807087207 */ /* 0x000fc60004000000 */
[----:B------:R-:W-:Y:S01]  /*14e0*/  @!P1 IMAD.HI.U32 R12, R187, R2, RZ ;  /* 0x00000002bb0c9227 */ /* 0x000fe200078e00ff */
[----:B------:R-:W-:-:S04]  /*14f0*/  IADD3 R2, PT, PT, -R8, RZ, RZ ;  /* 0x000000ff08027210 */ /* 0x000fc80007ffe1ff */
[----:B------:R-:W-:Y:S01]  /*1500*/  @!P1 SHF.R.U32.HI R12, RZ, R3, R12 ;  /* 0x00000003ff0c9219 */ /* 0x000fe2000001160c */
[----:B------:R-:W-:-:S03]  /*1510*/  IMAD R2, R10, R2, R7 ;  /* 0x000000020a027224 */ /* 0x000fc600078e0207 */
[----:B------:R-:W-:-:S05]  /*1520*/  @!P1 SEL R3, R187, R12, !P0 ;  /* 0x0000000cbb039207 */ /* 0x000fca0004000000 */
[--C-:B------:R-:W-:Y:S02]  /*1530*/  @!P1 IMAD.IADD R8, R8, 0x1, -R3.reuse ;  /* 0x0000000108089824 */ /* 0x100fe400078e0a03 */
[----:B------:R-:W-:Y:S01]  /*1540*/  @!P1 IMAD R3, R2, R15, R3 ;  /* 0x0000000f02039224 */ /* 0x000fe200078e0203 */
[----:B------:R-:W-:Y:S01]  /*1550*/  IADD3 R2, PT, PT, -R187, RZ, RZ ;  /* 0x000000ffbb027210 */ /* 0x000fe20007ffe1ff */
[----:B------:R-:W-:Y:S02]  /*1560*/  @!P1 IMAD R7, R8, R10, R187 ;  /* 0x0000000a08079224 */ /* 0x000fe400078e02bb */
[----:B------:R-:W-:Y:S02]  /*1570*/  @!P1 IMAD.MOV.U32 R187, RZ, RZ, R3 ;  /* 0x000000ffffbb9224 */ /* 0x000fe400078e0003 */
[----:B------:R-:W-:Y:S02]  /*1580*/  IMAD R2, R14, R2, R11 ;  /* 0x000000020e027224 */ /* 0x000fe400078e020b */
[----:B------:R-:W-:-:S02]  /*1590*/  IMAD R197, R7, R6, R9 ;  /* 0x0000000607c57224 */ /* 0x000fc400078e0209 */
[----:B------:R-:W-:Y:S02]  /*15a0*/  IMAD R187, R187, R14, R2 ;  /* 0x0000000ebbbb7224 */ /* 0x000fe400078e0202 */
.L_x_19:
[----:B------:R-:W-:Y:S05]  /*15b0*/  BRA.U UP3, `(.L_x_20) ;  /* 0x0000000103407547 */ /* 0x000fea000b800000 */
[----:B------:R-:W1:Y:S08]  /*15c0*/  LDC.64 R2, c[0x0][0xb18] ;  /* 0x0002c600ff027b82 */ /* 0x000e700000000a00 */
[----:B------:R-:W2:Y:S08]  /*15d0*/  LDC.64 R6, c[0x0][0xb10] ;  /* 0x0002c400ff067b82 */ /* 0x000eb00000000a00 */
[----:B------:R-:W3:Y:S08]  /*15e0*/  LDC R8, c[0x0][0xb20] ;  /* 0x0002c800ff087b82 */ /* 0x000ef00000000800 */
[----:B------:R-:W4:Y:S01]  /*15f0*/  LDC R10, c[0x0][0xb0c] ;  /* 0x0002c300ff0a7b82 */ /* 0x000f220000000800 */
[----:B-1----:R-:W-:Y:S01]  /*1600*/  IMAD.HI.U32 R3, R197, R3, RZ ;  /* 0x00000003c5037227 */ /* 0x002fe200078e00ff */
[----:B------:R-:W-:-:S03]  /*1610*/  ISETP.NE.AND P0, PT, R2, 0x1, PT ;  /* 0x000000010200780c */ /* 0x000fc60003f05270 */
[----:B--2---:R-:W-:-:S05]  /*1620*/  IMAD.HI.U32 R6, R187, R6, RZ ;  /* 0x00000006bb067227 */ /* 0x004fca00078e00ff */
[----:B------:R-:W-:Y:S02]  /*1630*/  SHF.R.U32.HI R6, RZ, R7, R6 ;  /* 0x00000007ff067219 */ /* 0x000fe40000011606 */
[----:B---3--:R-:W-:-:S04]  /*1640*/  SHF.R.U32.HI R8, RZ, R8, R3 ;  /* 0x00000008ff087219 */ /* 0x008fc80000011603 */
[----:B------:R-:W-:Y:S02]  /*1650*/  SEL R3, R197, R8, !P0 ;  /* 0x00000008c5037207 */ /* 0x000fe40004000000 */
[----:B----4-:R-:W-:-:S04]  /*1660*/  ISETP.NE.AND P1, PT, R10, 0x1, PT ;  /* 0x000000010a00780c */ /* 0x010fc80003f25270 */
[----:B------:R-:W-:-:S05]  /*1670*/  SEL R8, R187, R6, !P1 ;  /* 0x00000006bb087207 */ /* 0x000fca0004800000 */
[----:B------:R-:W-:Y:S02]  /*1680*/  IMAD.IADD R6, R3, 0x1, -R8 ;  /* 0x0000000103067824 */ /* 0x000fe400078e0a08 */
[----:B------:R-:W-:Y:S02]  /*1690*/  IMAD.IADD R3, R8, 0x1, -R3 ;  /* 0x0000000108037824 */ /* 0x000fe400078e0a03 */
[----:B------:R-:W-:Y:S02]  /*16a0*/  IMAD R187, R6, R10, R187 ;  /* 0x0000000a06bb7224 */ /* 0x000fe400078e02bb */
[----:B------:R-:W-:Y:S02]  /*16b0*/  IMAD R197, R3, R2, R197 ;  /* 0x0000000203c57224 */ /* 0x000fe400078e02c5 */
.L_x_20:
[----:B------:R-:W-:Y:S05]  /*16c0*/  BRA.U !UP1, `(.L_x_21) ;  /* 0x00000001090c7547 */ /* 0x000fea000b800000 */
[----:B------:R-:W-:Y:S01]  /*16d0*/  UCGABAR_WAIT ;  /* 0x0000000000007dc7 */ /* 0x000fe20008000000 */
[----:B------:R-:W-:Y:S01]  /*16e0*/  CCTL.IVALL ;  /* 0x00000000ff00798f */ /* 0x000fe20002000000 */
[----:B------:R-:W-:Y:S05]  /*16f0*/  BRA `(.L_x_22) ;  /* 0x0000000000047947 */ /* 0x000fea0003800000 */
.L_x_21:
[----:B------:R-:W-:Y:S06]  /*1700*/  BAR.SYNC.DEFER_BLOCKING 0x0 ;  /* 0x0000000000007b1d */ /* 0x000fec0000010000 */
.L_x_22:
[----:B------:R-:W-:Y:S05]  /*1710*/  BRA.U UP2, `(.L_x_23) ;  /* 0x0000001902d07547 */ /* 0x000fea000b800000 */
[----:B------:R-:W1:Y:S01]  /*1720*/  LDCU UR7, c[0x0][0x38c] ;  /* 0x00007180ff0777ac */ /* 0x000e620008000800 */
[----:B------:R-:W2:Y:S01]  /*1730*/  LDC R9, c[0x0][0x370] ;  /* 0x0000dc00ff097b82 */ /* 0x000ea20000000800 */
[----:B------:R-:W-:Y:S01]  /*1740*/  PLOP3.LUT P1, PT, PT, PT, UP5, 0x80, 0x8 ;  /* 0x000000000008781c */ /* 0x000fe20003f2f058 */
[----:B------:R-:W-:Y:S01]  /*1750*/  HFMA2 R12, -RZ, RZ, 0, 0 ;  /* 0x00000000ff0c7431 */ /* 0x000fe200000001ff */
[----:B------:R-:W-:Y:S01]  /*1760*/  UISETP.NE.AND UP1, UPT, UR10, URZ, UPT ;  /* 0x000000ff0a00728c */ /* 0x000fe2000bf25270 */
[----:B------:R-:W-:Y:S01]  /*1770*/  ISETP.NE.AND P4, PT, R5, RZ, P5 ;  /* 0x000000ff0500720c */ /* 0x000fe20002f85270 */
[C---:B------:R-:W-:Y:S01]  /*1780*/  IMAD.SHL.U32 R16, R11.reuse, 0x80, RZ ;  /* 0x000000800b107824 */ /* 0x040fe200078e00ff */
[----:B------:R-:W-:Y:S01]  /*1790*/  LOP3.LUT R18, R11, 0x1, RZ, 0xc0, !PT ;  /* 0x000000010b127812 */ /* 0x000fe200078ec0ff */
[----:B------:R-:W-:Y:S01]  /*17a0*/  IMAD.MOV.U32 R15, RZ, RZ, 0x1 ;  /* 0x00000001ff0f7424 */ /* 0x000fe200078e00ff */
[----:B------:R-:W3:Y:S01]  /*17b0*/  LDC R0, c[0x0][0x374] ;  /* 0x0000dd00ff007b82 */ /* 0x000ee20000000800 */
[----:B------:R-:W-:Y:S01]  /*17c0*/  PLOP3.LUT P1, PT, P1, PT, PT, 0x8, 0x80 ;  /* 0x000000000080781c */ /* 0x000fe20000f2e170 */
[----:B------:R-:W-:Y:S01]  /*17d0*/  IMAD.MOV.U32 R14, RZ, RZ, RZ ;  /* 0x000000ffff0e7224 */ /* 0x000fe200078e00ff */
[----:B------:R-:W-:Y:S01]  /*17e0*/  MOV R8, 0x1 ;  /* 0x0000000100087802 */ /* 0x000fe20000000f00 */
[----:B------:R-:W-:Y:S01]  /*17f0*/  IMAD.MOV.U32 R10, RZ, RZ, RZ ;  /* 0x000000ffff0a7224 */ /* 0x000fe200078e00ff */
[----:B------:R-:W4:Y:S01]  /*1800*/  LDCU.64 UR22, c[0x0][0x348] ;  /* 0x00006900ff1677ac */ /* 0x000f220008000a00 */
[----:B-1----:R-:W-:-:S02]  /*1810*/  UIADD3 UR4, UPT, UPT, UR7, 0x3f, URZ ;  /* 0x0000003f07047890 */ /* 0x002fc4000fffe0ff */
[----:B------:R-:W-:Y:S02]  /*1820*/  USEL UR24, UR6, 0x2, UP1 ;  /* 0x0000000206187887 */ /* 0x000fe40008800000 */
[----:B------:R-:W-:Y:S01]  /*1830*/  USHF.R.S32.HI UR14, URZ, 0x1f, UR4 ;  /* 0x0000001fff0e7899 */ /* 0x000fe20008011404 */
[----:B------:R-:W-:-:S03]  /*1840*/  UMOV UR25, URZ ;  /* 0x000000ff00197c82 */ /* 0x000fc60008000000 */
[----:B------:R-:W-:Y:S02]  /*1850*/  ULEA.HI UR14, UR14, UR4, URZ, 0x6 ;  /* 0x000000040e0e7291 */ /* 0x000fe4000f8f30ff */
[----:B------:R-:W-:Y:S02]  /*1860*/  UIADD3 UR4, UPT, UPT, UR7, -0x1, URZ ;  /* 0xffffffff07047890 */ /* 0x000fe4000fffe0ff */
[----:B------:R-:W-:Y:S02]  /*1870*/  USHF.R.S32.HI UR14, URZ, 0x6, UR14 ;  /* 0x00000006ff0e7899 */ /* 0x000fe4000801140e */
[----:B------:R-:W-:Y:S02]  /*1880*/  UISETP.GE.U32.AND UP2, UPT, UR4, -0x7f, UPT ;  /* 0xffffff810400788c */ /* 0x000fe4000bf46070 */
[----:B------:R-:W-:Y:S02]  /*1890*/  UISETP.LT.U32.AND UP0, UPT, UR14, 0x13, UPT ;  /* 0x000000130e00788c */ /* 0x000fe4000bf01070 */
[----:B------:R-:W-:-:S02]  /*18a0*/  UIADD3 UR7, UPT, UPT, UR7, 0x7e, URZ ;  /* 0x0000007e07077890 */ /* 0x000fc4000fffe0ff */
[----:B------:R-:W-:-:S04]  /*18b0*/  USEL UR13, UR14, 0x13, UP0 ;  /* 0x000000130e0d7887 */ /* 0x000fc80008000000 */
[----:B------:R-:W-:Y:S02]  /*18c0*/  UIADD3 UR21, UPT, UPT, UR13, -0x1, URZ ;  /* 0xffffffff0d157890 */ /* 0x000fe4000fffe0ff */
[----:B------:R-:W-:Y:S02]  /*18d0*/  @UP2 UIADD3 UR21, UPT, UPT, UR13, URZ, URZ ;  /* 0x000000ff0d152290 */ /* 0x000fe4000fffe0ff */
[----:B------:R-:W-:Y:S02]  /*18e0*/  UIADD3 UR26, UPT, UPT, UR14, -UR13, URZ ;  /* 0x8000000d0e1a7290 */ /* 0x000fe4000fffe0ff */
[----:B------:R-:W-:Y:S02]  /*18f0*/  UIADD3 UR15, UPT, UPT, UR21, 0x1, URZ ;  /* 0x00000001150f7890 */ /* 0x000fe4000fffe0ff */
[----:B--2-4-:R-:W-:-:S12]  /*1900*/  UIADD3 UR21, UPT, UPT, -UR21, URZ, URZ ;  /* 0x000000ff15157290 */ /* 0x014fd8000fffe1ff */
.L_x_43:
[----:B------:R-:W-:Y:S01]  /*1910*/  UISETP.NE.AND UP0, UPT, UR37, URZ, UPT ;  /* 0x000000ff2500728c */ /* 0x000fe2000bf05270 */
[----:B------:R-:W1:Y:S08]  /*1920*/  S2UR UR37, SR_CgaCtaId ;  /* 0x00000000002579c3 */ /* 0x000e700000008800 */
[----:B------:R-:W-:Y:S05]  /*1930*/  BRA.U UP0, `(.L_x_24) ;  /* 0x0000000100347547 */ /* 0x000fea000b800000 */
[----:B------:R-:W2:Y:S01]  /*1940*/  S2R R2, SR_CgaCtaId ;  /* 0x0000000000027919 */ /* 0x000ea20000008800 */
[----:B------:R-:W-:-:S04]  /*1950*/  MOV R3, 0x400 ;  /* 0x0000040000037802 */ /* 0x000fc80000000f00 */
[----:B--2---:R-:W-:Y:S02]  /*1960*/  LEA R3, R2, R3, 0x18 ;  /* 0x0000000302037211 */ /* 0x004fe400078ec0ff */
[----:B------:R-:W-:-:S03]  /*1970*/  SHF.L.U32 R2, R8, 0x1f, RZ ;  /* 0x0000001f08027819 */ /* 0x000fc600000006ff */
[----:B------:R-:W-:-:S04]  /*1980*/  IMAD R3, R10, 0x8, R3 ;  /* 0x000000080a037824 */ /* 0x000fc800078e0203 */
[----:B------:R-:W2:Y:S02]  /*1990*/  SYNCS.PHASECHK.TRANS64.TRYWAIT P0, [R3+URZ+0x1c0], R2 ;  /* 0x0001c002030075a7 */ /* 0x000ea400080011ff */
[----:B--2---:R-:W-:Y:S05]  /*19a0*/  @!P0 BRA `(.L_x_25) ;  /* 0x0000006800b88947 */ /* 0x004fea0003800000 */
.L_x_128:
[----:B------:R-:W-:Y:S01]  /*19b0*/  VIADD R10, R10, 0x1 ;  /* 0x000000010a0a7836 */ /* 0x000fe20000000000 */
[----:B------:R2:W-:Y:S04]  /*19c0*/  SYNCS.ARRIVE.TRANS64.A1T0 RZ, [R3+URZ+0x1b0], RZ ;  /* 0x0001b0ff03ff79a7 */ /* 0x0005e800081000ff */
[----:B------:R-:W-:-:S04]  /*19d0*/  ISETP.NE.AND P0, PT, R10, 0x2, PT ;  /* 0x000000020a00780c */ /* 0x000fc80003f05270 */
[----:B------:R-:W-:Y:S02]  /*19e0*/  SEL R10, R10, RZ, P0 ;  /* 0x000000ff0a0a7207 */ /* 0x000fe40000000000 */
[----:B--2---:R-:W-:-:S04]  /*19f0*/  SEL R3, RZ, 0x1, P0 ;  /* 0x00000001ff037807 */ /* 0x004fc80000000000 */
[----:B------:R-:W-:-:S07]  /*1a00*/  LOP3.LUT R8, R8, R3, RZ, 0x3c, !PT ;  /* 0x0000000308087212 */ /* 0x000fce00078e3cff */
.L_x_24:
[----:B------:R-:W-:Y:S01]  /*1a10*/  UMOV UR4, 0x400 ;  /* 0x0000040000047882 */ /* 0x000fe20000000000 */
[----:B------:R-:W-:Y:S01]  /*1a20*/  LEA.HI R3, R187, R187, RZ, 0x1 ;  /* 0x000000bbbb037211 */ /* 0x000fe200078f08ff */
[----:B-1----:R-:W-:Y:S01]  /*1a30*/  ULEA UR4, UR37, UR4, 0x18 ;  /* 0x0000000425047291 */ /* 0x002fe2000f8ec0ff */
[----:B------:R-:W-:Y:S01]  /*1a40*/  SHF.L.U32 R2, R15, 0x1f, RZ ;  /* 0x0000001f0f027819 */ /* 0x000fe200000006ff */
[----:B------:R-:W-:Y:S01]  /*1a50*/  IMAD R197, R197, 0x2, R18 ;  /* 0x00000002c5c57824 */ /* 0x000fe200078e0212 */
[----:B------:R-:W-:Y:S01]  /*1a60*/  UISETP.GE.U32.AND UP0, UPT, UR7, 0x7f, UPT ;  /* 0x0000007f0700788c */ /* 0x000fe2000bf06070 */
[----:B------:R-:W-:Y:S01]  /*1a70*/  IMAD.SHL.U32 R3, R3, 0x80, RZ ;  /* 0x0000008003037824 */ /* 0x000fe200078e00ff */
[----:B------:R-:W-:Y:S01]  /*1a80*/  ULEA UR5, UR25, UR4, 0x3 ;  /* 0x0000000419057291 */ /* 0x000fe2000f8e18ff */
[----:B------:R-:W-:Y:S01]  /*1a90*/  R2UR UR35, R16 ;  /* 0x00000000102372ca */ /* 0x000fe200000e0000 */
[----:B------:R-:W-:Y:S01]  /*1aa0*/  UMOV UR27, URZ ;  /* 0x000000ff001b7c82 */ /* 0x000fe20008000000 */
[----:B------:R-:W-:-:S02]  /*1ab0*/  R2UR UR11, R197 ;  /* 0x00000000c50b72ca */ /* 0x000fc400000e0000 */
[----:B------:R-:W-:-:S04]  /*1ac0*/  LOP3.LUT R3, R3, 0xffffff00, RZ, 0xc0, !PT ;  /* 0xffffff0003037812 */ /* 0x000fc800078ec0ff */
[----:B------:R1:W2:Y:S01]  /*1ad0*/  SYNCS.PHASECHK.TRANS64.TRYWAIT P0, [UR5+0x98], R2 ;  /* 0x00009802ff0075a7 */ /* 0x0002a20008001105 */
[----:B------:R-:W-:-:S06]  /*1ae0*/  R2UR UR5, R3 ;  /* 0x00000000030572ca */ /* 0x000fcc00000e0000 */
[----:B------:R-:W-:-:S07]  /*1af0*/  UIMAD UR11, UR11, 0x28, URZ ;  /* 0x000000280b0b78a4 */ /* 0x000fce000f8e02ff */
[----:B------:R-:W-:Y:S01]  /*1b00*/  ULOP3.LUT UR35, UR5, 0x80, UR35, 0xf8, !UPT ;  /* 0x0000008005237892 */ /* 0x000fe2000f8ef823 */
[----:B------:R-:W-:Y:S11]  /*1b10*/  BRA.U !UP0, `(.L_x_26) ;  /* 0x0000000108c07547 */ /* 0x000ff6000b800000 */
[----:B------:R-:W-:Y:S01]  /*1b20*/  UMOV UR16, UR21 ;  /* 0x0000001500107c82 */ /* 0x000fe20008000000 */
[----:B------:R-:W-:Y:S01]  /*1b30*/  UMOV UR6, UR25 ;  /* 0x0000001900067c82 */ /* 0x000fe20008000000 */
[----:B------:R-:W-:-:S05]  /*1b40*/  UMOV UR34, URZ ;  /* 0x000000ff00227c82 */ /* 0x000fca0008000000 */
.L_x_32:
[----:B------:R-:W-:Y:S01]  /*1b50*/  @P5 MOV R3, 0x5400 ;  /* 0x0000540000035802 */ /* 0x000fe20000000f00 */
[----:B------:R-:W-:Y:S01]  /*1b60*/  ULEA UR33, UR6, UR4, 0x3 ;  /* 0x0000000406217291 */ /* 0x000fe2000f8e18ff */
[----:B-12-4-:R-:W-:Y:S11]  /*1b70*/  @P0 BRA `(.L_x_27) ;  /* 0x00000000000c0947 */ /* 0x016ff60003800000 */
[----:B------:R-:W-:Y:S04]  /*1b80*/  SHF.L.U32 R5, R15, 0x1f, RZ ;  /* 0x0000001f0f057819 */ /* 0x000fe800000006ff */
[----:B------:R-:W2:Y:S02]  /*1b90*/  SYNCS.PHASECHK.TRANS64.TRYWAIT P0, [UR33+0x98], R5 ;  /* 0x00009805ff0075a7 */ /* 0x000ea40008001121 */
[----:B--2---:R-:W-:Y:S05]  /*1ba0*/  @!P0 BRA `(.L_x_28) ;  /* 0x00000068004c8947 */ /* 0x004fea0003800000 */
.L_x_27:
[----:B------:R2:W-:Y:S01]  /*1bb0*/  @P5 SYNCS.ARRIVE.TRANS64 RZ, [UR33], R3 ;  /* 0x00000003ffff59a7 */ /* 0x0005e20008000021 */
[----:B------:R-:W-:Y:S02]  /*1bc0*/  ULOP3.LUT UR5, UR24, 0x2, URZ, 0xfc, !UPT ;  /* 0x0000000218057892 */ /* 0x000fe4000f8efcff */
[----:B------:R-:W-:Y:S02]  /*1bd0*/  UIADD3 UR16, UPT, UPT, UR16, 0x1, URZ ;  /* 0x0000000110107890 */ /* 0x000fe4000fffe0ff */
[----:B------:R-:W-:Y:S02]  /*1be0*/  UISETP.NE.AND UP0, UPT, UR5, 0x2, UPT ;  /* 0x000000020500788c */ /* 0x000fe4000bf05270 */
[----:B------:R-:W-:Y:S07]  /*1bf0*/  UISETP.NE.AND UP2, UPT, UR16, 0x1, UPT ;  /* 0x000000011000788c */ /* 0x000fee000bf45270 */
[----:B------:R-:W-:Y:S05]  /*1c00*/  BRA.U UP0, `(.L_x_29) ;  /* 0x0000000100047547 */ /* 0x000fea000b800000 */
[----:B------:R-:W-:Y:S05]  /*1c10*/  BPT.TRAP 0x1 ;  /* 0x000000040000795c */ /* 0x000fea0000300000 */
.L_x_29:
[----:B------:R-:W-:Y:S04]  /*1c20*/  BSSY.RECONVERGENT B0, `(.L_x_30) ;  /* 0x0000003000007945 */ /* 0x000fe80003800200 */
[----:B------:R-:W-:Y:S05]  /*1c30*/  @!P4 BRA `(.L_x_31) ;  /* 0x000000000004c947 */ /* 0x000fea0003800000 */
[----:B------:R-:W-:Y:S05]  /*1c40*/  BPT.TRAP 0x1 ;  /* 0x000000040000795c */ /* 0x000fea0000300000 */
.L_x_31:
[----:B------:R-:W-:Y:S05]  /*1c50*/  BSYNC.RECONVERGENT B0 ;  /* 0x0000000000007941 */ /* 0x000fea0003800200 */
.L_x_30:
[----:B------:R-:W-:Y:S02]  /*1c60*/  UIADD3 UR25, UPT, UPT, UR6, 0x1, URZ ;  /* 0x0000000106197890 */ /* 0x000fe4000fffe0ff */
[----:B------:R-:W-:Y:S02]  /*1c70*/  UIADD3 UR18, UP1, UPT, UR22, 0x80, URZ ;  /* 0x0000008016127890 */ /* 0x000fe4000ff3e0ff */
[----:B------:R-:W-:Y:S02]  /*1c80*/  UISETP.NE.AND UP0, UPT, UR25, 0x13, UPT ;  /* 0x000000131900788c */ /* 0x000fe4000bf05270 */
[----:B------:R-:W-:Y:S02]  /*1c90*/  ULEA UR32, UR6, UR4, 0xd ;  /* 0x0000000406207291 */ /* 0x000fe4000f8e68ff */
[----:B------:R-:W-:Y:S02]  /*1ca0*/  USEL UR9, URZ, 0x1, UP0 ;  /* 0x00000001ff097887 */ /* 0x000fe40008000000 */
[----:B------:R-:W-:Y:S02]  /*1cb0*/  USEL UR25, UR25, URZ, UP0 ;  /* 0x000000ff19197287 */ /* 0x000fe40008000000 */
[----:B------:R-:W-:Y:S02]  /*1cc0*/  ULOP3.LUT UR33, UR33, 0xfefffff8, URZ, 0xc0, !UPT ;  /* 0xfefffff821217892 */ /* 0x000fe4000f8ec0ff */
[----:B------:R-:W-:Y:S01]  /*1cd0*/  ULEA UR8, UR25, UR4, 0x3 ;  /* 0x0000000419087291 */ /* 0x000fe2000f8e18ff */
[----:B------:R-:W-:Y:S01]  /*1ce0*/  LOP3.LUT R15, R15, UR9, RZ, 0x3c, !PT ;  /* 0x000000090f0f7c12 */ /* 0x000fe2000f8e3cff */
[----:B------:R-:W-:Y:S02]  /*1cf0*/  UIADD3.X UR19, UPT, UPT, URZ, UR23, URZ, UP1, !UPT ;  /* 0x00000017ff137290 */ /* 0x000fe40008ffe4ff */
[----:B------:R-:W-:Y:S01]  /*1d00*/  UIADD3 UR32, UPT, UPT, UR32, 0x5300, URZ ;  /* 0x0000530020207890 */ /* 0x000fe2000fffe0ff */
[----:B-1----:R-:W-:Y:S01]  /*1d10*/  SHF.L.U32 R2, R15, 0x1f, RZ ;  /* 0x0000001f0f027819 */ /* 0x002fe200000006ff */
[----:B------:R-:W-:Y:S01]  /*1d20*/  UIMAD UR5, UR6, 0xa00, UR4 ;  /* 0x00000a00060578a4 */ /* 0x000fe2000f8e0204 */
[----:B------:R-:W-:Y:S02]  /*1d30*/  UMOV UR30, 0x0 ;  /* 0x00000000001e7882 */ /* 0x000fe40000000000 */
[----:B------:R4:W1:Y:S01]  /*1d40*/  SYNCS.PHASECHK.TRANS64.TRYWAIT P0, [UR8+0x98], R2 ;  /* 0x00009802ff0075a7 */ /* 0x0008620008001108 */
[----:B------:R-:W-:Y:S01]  /*1d50*/  UMOV UR31, 0x10000000 ;  /* 0x10000000001f7882 */ /* 0x000fe20000000000 */
[----:B------:R-:W-:Y:S02]  /*1d60*/  UIADD3 UR28, UP0, UPT, UR22, 0x180, URZ ;  /* 0x00000180161c7890 */ /* 0x000fe4000ff1e0ff */
[----:B------:R2:W-:Y:S01]  /*1d70*/  UTMALDG.3D.2CTA [UR32], [UR18], desc[UR30] ;  /* 0x00001e20120075b4 */ /* 0x0005e20008211000 */
[----:B------:R-:W-:Y:S02]  /*1d80*/  UIADD3 UR8, UPT, UPT, UR5, 0x2b300, URZ ;  /* 0x0002b30005087890 */ /* 0x000fe4000fffe0ff */
[----:B------:R-:W-:Y:S01]  /*1d90*/  UIADD3.X UR29, UPT, UPT, URZ, UR23, URZ, UP0, !UPT ;  /* 0x00000017ff1d7290 */ /* 0x000fe200087fe4ff */
[----:B------:R-:W-:Y:S01]  /*1da0*/  UMOV UR10, UR34 ;  /* 0x00000022000a7c82 */ /* 0x000fe20008000000 */
[----:B------:R-:W-:Y:S01]  /*1db0*/  UMOV UR12, UR36 ;  /* 0x00000024000c7c82 */ /* 0x000fe20008000000 */
[----:B------:R-:W-:Y:S01]  /*1dc0*/  UMOV UR9, UR33 ;  /* 0x0000002100097c82 */ /* 0x000fe20008000000 */
[----:B------:R-:W-:Y:S01]  /*1dd0*/  UMOV UR27, UR15 ;  /* 0x0000000f001b7c82 */ /* 0x000fe20008000000 */
[----:B------:R-:W-:Y:S04]  /*1de0*/  UMOV UR6, UR25 ;  /* 0x0000001900067c82 */ /* 0x000fe80008000000 */
[----:B------:R4:W-:Y:S01]  /*1df0*/  UTMALDG.3D.2CTA [UR8], [UR28], desc[UR30] ;  /* 0x00001e081c0075b4 */ /* 0x0009e20008211000 */
[----:B--2---:R-:W-:Y:S01]  /*1e00*/  UIADD3 UR34, UPT, UPT, UR34, 0x40, URZ ;  /* 0x0000004022227890 */ /* 0x004fe2000fffe0ff */
[----:B------:R-:W-:Y:S11]  /*1e10*/  BRA.U UP2, `(.L_x_32) ;  /* 0xfffffffd024c7547 */ /* 0x000ff6000b83ffff */
.L_x_26:
[----:B------:R-:W-:Y:S01]  /*1e20*/  ULEA UR5, UR25, UR4, 0x3 ;  /* 0x0000000419057291 */ /* 0x000fe2000f8e18ff */
[----:B-1--4-:R-:W-:Y:S01]  /*1e30*/  SHF.L.U32 R2, R15, 0x1f, RZ ;  /* 0x0000001f0f027819 */ /* 0x012fe200000006ff */
[----:B------:R-:W-:Y:S01]  /*1e40*/  @!P1 SYNCS.ARRIVE.TRANS64.A1T0 RZ, [UR4+0x148], RZ ;  /* 0x000148ffffff99a7 */ /* 0x000fe20008100004 */
[----:B------:R-:W-:-:S06]  /*1e50*/  UISETP.GT.AND UP0, UPT, UR14, UR13, UPT ;  /* 0x0000000d0e00728c */ /* 0x000fcc000bf04270 */
[----:B--2---:R1:W2:Y:S03]  /*1e60*/  SYNCS.PHASECHK.TRANS64.TRYWAIT P0, [UR5+0x98], R2 ;  /* 0x00009802ff0075a7 */ /* 0x0042a60008001105 */
[----:B------:R-:W-:Y:S05]  /*1e70*/  BRA.U !UP0, `(.L_x_33) ;  /* 0x0000000108c07547 */ /* 0x000fea000b800000 */
[----:B------:R-:W-:Y:S01]  /*1e80*/  UIADD3 UR28, UPT, UPT, UR26, UR27, URZ ;  /* 0x0000001b1a1c7290 */ /* 0x000fe2000fffe0ff */
[----:B------:R-:W-:-:S11]  /*1e90*/  UMOV UR6, UR25 ;  /* 0x0000001900067c82 */ /* 0x000fd60008000000 */
.L_x_39:
[----:B--2---:R-:W-:Y:S01]  /*1ea0*/  @P5 MOV R3, 0x5400 ;  /* 0x0000540000035802 */ /* 0x004fe20000000f00 */
[----:B------:R-:W-:Y:S01]  /*1eb0*/  ULEA UR17, UR6, UR4, 0x3 ;  /* 0x0000000406117291 */ /* 0x000fe2000f8e18ff */
[----:B-12---:R-:W-:Y:S11]  /*1ec0*/  @P0 BRA `(.L_x_34) ;  /* 0x00000000000c0947 */ /* 0x006ff60003800000 */
[----:B------:R-:W-:Y:S04]  /*1ed0*/  SHF.L.U32 R5, R15, 0x1f, RZ ;  /* 0x0000001f0f057819 */ /* 0x000fe800000006ff */
[----:B------:R-:W2:Y:S02]  /*1ee0*/  SYNCS.PHASECHK.TRANS64.TRYWAIT P0, [UR17+0x98], R5 ;  /* 0x00009805ff0075a7 */ /* 0x000ea40008001111 */
[----:B--2---:R-:W-:Y:S05]  /*1ef0*/  @!P0 BRA `(.L_x_35) ;  /* 0x0000006400908947 */ /* 0x004fea0003800000 */
.L_x_34:
[----:B------:R2:W-:Y:S01]  /*1f00*/  @P5 SYNCS.ARRIVE.TRANS64 RZ, [UR17], R3 ;  /* 0x00000003ffff59a7 */ /* 0x0005e20008000011 */
[----:B------:R-:W-:Y:S04]  /*1f10*/  ULOP3.LUT UR5, UR24, 0x2, URZ, 0xfc, !UPT ;  /* 0x0000000218057892 */ /* 0x000fe8000f8efcff */
[----:B------:R-:W-:Y:S09]  /*1f20*/  UISETP.NE.AND UP0, UPT, UR5, 0x2, UPT ;  /* 0x000000020500788c */ /* 0x000ff2000bf05270 */
[----:B------:R-:W-:Y:S05]  /*1f30*/  BRA.U UP0, `(.L_x_36) ;  /* 0x0000000100047547 */ /* 0x000fea000b800000 */
[----:B------:R-:W-:Y:S05]  /*1f40*/  BPT.TRAP 0x1 ;  /* 0x000000040000795c */ /* 0x000fea0000300000 */
.L_x_36:
[----:B------:R-:W-:Y:S04]  /*1f50*/  BSSY.RECONVERGENT B0, `(.L_x_37) ;  /* 0x0000003000007945 */ /* 0x000fe80003800200 */
[----:B------:R-:W-:Y:S05]  /*1f60*/  @!P4 BRA `(.L_x_38) ;  /* 0x000000000004c947 */ /* 0x000fea0003800000 */
[----:B------:R-:W-:Y:S05]  /*1f70*/  BPT.TRAP 0x1 ;  /* 0x000000040000795c */ /* 0x000fea0000300000 */
.L_x_38:
[----:B------:R-:W-:Y:S05]  /*1f80*/  BSYNC.RECONVERGENT B0 ;  /* 0x0000000000007941 */ /* 0x000fea0003800200 */
.L_x_37:
[----:B------:R-:W-:Y:S02]  /*1f90*/  UIADD3 UR25, UPT, UPT, UR6, 0x1, URZ ;  /* 0x0000000106197890 */ /* 0x000fe4000fffe0ff */
[----:B------:R-:W-:Y:S02]  /*1fa0*/  ULEA UR16, UR6, UR4, 0xd ;  /* 0x0000000406107291 */ /* 0x000fe4000f8e68ff */
[----:B------:R-:W-:Y:S02]  /*1fb0*/  UISETP.NE.AND UP0, UPT, UR25, 0x13, UPT ;  /* 0x000000131900788c */ /* 0x000fe4000bf05270 */
[----:B------:R-:W-:Y:S02]  /*1fc0*/  UIADD3 UR38, UP1, UPT, UR22, 0x80, URZ ;  /* 0x0000008016267890 */ /* 0x000fe4000ff3e0ff */
[----:B------:R-:W-:Y:S02]  /*1fd0*/  USEL UR9, URZ, 0x1, UP0 ;  /* 0x00000001ff097887 */ /* 0x000fe40008000000 */
[----:B------:R-:W-:Y:S02]  /*1fe0*/  USEL UR25, UR25, URZ, UP0 ;  /* 0x000000ff19197287 */ /* 0x000fe40008000000 */
[----:B------:R-:W-:Y:S02]  /*1ff0*/  ULOP3.LUT UR17, UR17, 0xfefffff8, URZ, 0xc0, !UPT ;  /* 0xfefffff811117892 */ /* 0x000fe4000f8ec0ff */
[----:B------:R-:W-:Y:S01]  /*2000*/  ULEA UR8, UR25, UR4, 0x3 ;  /* 0x0000000419087291 */ /* 0x000fe2000f8e18ff */
[----:B------:R-:W-:Y:S01]  /*2010*/  LOP3.LUT R15, R15, UR9, RZ, 0x3c, !PT ;  /* 0x000000090f0f7c12 */ /* 0x000fe2000f8e3cff */
[----:B------:R-:W-:Y:S02]  /*2020*/  USHF.L.U32 UR18, UR27, 0x6, URZ ;  /* 0x000000061b127899 */ /* 0x000fe400080006ff */
[----:B------:R-:W-:Y:S01]  /*2030*/  UIADD3 UR16, UPT, UPT, UR16, 0x5300, URZ ;  /* 0x0000530010107890 */ /* 0x000fe2000fffe0ff */
[----:B-1----:R-:W-:Y:S01]  /*2040*/  SHF.L.U32 R2, R15, 0x1f, RZ ;  /* 0x0000001f0f027819 */ /* 0x002fe200000006ff */
[----:B------:R-:W-:Y:S02]  /*2050*/  UIADD3.X UR39, UPT, UPT, URZ, UR23, URZ, UP1, !UPT ;  /* 0x00000017ff277290 */ /* 0x000fe40008ffe4ff */
[----:B------:R-:W-:Y:S01]  /*2060*/  UIMAD UR5, UR6, 0xa00, UR4 ;  /* 0x00000a00060578a4 */ /* 0x000fe2000f8e0204 */
[----:B------:R4:W1:Y:S01]  /*2070*/  SYNCS.PHASECHK.TRANS64.TRYWAIT P0, [UR8+0x98], R2 ;  /* 0x00009802ff0075a7 */ /* 0x0008620008001108 */
[----:B------:R-:W-:Y:S02]  /*2080*/  UIADD3 UR32, UP0, UPT, UR22, 0x180, URZ ;  /* 0x0000018016207890 */ /* 0x000fe4000ff1e0ff */
[----:B------:R-:W-:Y:S01]  /*2090*/  UIADD3 UR8, UPT, UPT, UR5, 0x2b300, URZ ;  /* 0x0002b30005087890 */ /* 0x000fe2000fffe0ff */
[----:B------:R-:W-:Y:S01]  /*20a0*/  UMOV UR30, 0x0 ;  /* 0x00000000001e7882 */ /* 0x000fe20000000000 */
[----:B------:R-:W-:Y:S01]  /*20b0*/  UMOV UR31, 0x10000000 ;  /* 0x10000000001f7882 */ /* 0x000fe20000000000 */
[----:B------:R-:W-:Y:S01]  /*20c0*/  UMOV UR19, UR35 ;  /* 0x0000002300137c82 */ /* 0x000fe20008000000 */
[----:B------:R-:W-:Y:S01]  /*20d0*/  UMOV UR20, UR36 ;  /* 0x0000002400147c82 */ /* 0x000fe20008000000 */
[----:B------:R-:W-:Y:S01]  /*20e0*/  UIADD3.X UR33, UPT, UPT, URZ, UR23, URZ, UP0, !UPT ;  /* 0x00000017ff217290 */ /* 0x000fe200087fe4ff */
[----:B------:R4:W-:Y:S01]  /*20f0*/  UTMALDG.3D.2CTA [UR16], [UR38], desc[UR30] ;  /* 0x00001e10260075b4 */ /* 0x0009e20008211000 */
[----:B------:R-:W-:Y:S01]  /*2100*/  UIADD3 UR27, UPT, UPT, UR27, 0x1, URZ ;  /* 0x000000011b1b7890 */ /* 0x000fe2000fffe0ff */
[----:B------:R-:W-:Y:S01]  /*2110*/  UMOV UR12, UR36 ;  /* 0x00000024000c7c82 */ /* 0x000fe20008000000 */
[----:B------:R-:W-:Y:S01]  /*2120*/  UMOV UR9, UR17 ;  /* 0x0000001100097c82 */ /* 0x000fe20008000000 */
[----:B------:R-:W-:Y:S01]  /*2130*/  UMOV UR10, UR18 ;  /* 0x00000012000a7c82 */ /* 0x000fe20008000000 */
[----:B------:R-:W-:Y:S03]  /*2140*/  UISETP.NE.AND UP0, UPT, UR27, UR28, UPT ;  /* 0x0000001c1b00728c */ /* 0x000fe6000bf05270 */
[----:B------:R4:W-:Y:S01]  /*2150*/  UTMALDG.3D.2CTA [UR8], [UR32], desc[UR30] ;  /* 0x00001e08200075b4 */ /* 0x0009e20008211000 */
[----:B------:R-:W-:Y:S05]  /*2160*/  UMOV UR6, UR25 ;  /* 0x0000001900067c82 */ /* 0x000fea0008000000 */
[----:B----4-:R-:W-:Y:S05]  /*2170*/  BRA.U UP0, `(.L_x_39) ;  /* 0xfffffffd00487547 */ /* 0x010fea000b83ffff */
.L_x_33:
[----:B-1----:R-:W-:Y:S01]  /*2180*/  LEA R2, R14, UR4, 0x3 ;  /* 0x000000040e027c11 */ /* 0x002fe2000f8e18ff */
[----:B------:R-:W-:Y:S01]  /*2190*/  NOP ;  /* 0x0000000000007918 */ /* 0x000fe20000000000 */
[----:B--2---:R-:W-:Y:S02]  /*21a0*/  SHF.L.U32 R3, R12, 0x1f, RZ ;  /* 0x0000001f0c037819 */ /* 0x004fe400000006ff */
[----:B------:R-:W-:Y:S02]  /*21b0*/  LEA R4, R14, UR4, 0x4 ;  /* 0x000000040e047c11 */ /* 0x000fe4000f8e20ff */
[----:B------:R-:W1:Y:S02]  /*21c0*/  SYNCS.PHASECHK.TRANS64.TRYWAIT P0, [R2+URZ+0x150], R3 ;  /* 0x00015003020075a7 */ /* 0x000e6400080011ff */
[----:B-1----:R-:W-:Y:S05]  /*21d0*/  @!P0 BRA `(.L_x_40) ;  /* 0x0000006000f08947 */ /* 0x002fea0003800000 */
.L_x_131:
[----:B------:R-:W2:Y:S01]  /*21e0*/  LDS.128 R4, [R4+0x1e0] ;  /* 0x0001e00004047984 */ /* 0x000ea20000000c00 */
[----:B------:R-:W-:Y:S01]  /*21f0*/  ISETP.GE.AND P0, PT, R92, 0x1, PT ;  /* 0x000000015c00780c */ /* 0x000fe20003f06270 */
[----:B-1----:R-:W-:Y:S01]  /*2200*/  VIADD R2, R2, 0x160 ;  /* 0x0000016002027836 */ /* 0x002fe20000000000 */
[----:B------:R-:W-:Y:S01]  /*2210*/  @!PT LDS RZ, [RZ] ;  /* 0x00000000fffff984 */ /* 0x000fe20000000800 */
[----:B------:R-:W-:Y:S01]  /*2220*/  @!PT LDS RZ, [RZ] ;  /* 0x00000000fffff984 */ /* 0x000fe20000000800 */
[----:B------:R-:W-:Y:S01]  /*2230*/  @!PT LDS RZ, [RZ] ;  /* 0x00000000fffff984 */ /* 0x000fe20000000800 */
[----:B------:R-:W-:Y:S01]  /*2240*/  @!PT LDS RZ, [RZ] ;  /* 0x00000000fffff984 */ /* 0x000fe20000000800 */
[----:B------:R1:W-:Y:S06]  /*2250*/  MEMBAR.ALL.CTA ;  /* 0x0000000000007992 */ /* 0x0003ec0000008000 */
[----:B-1----:R-:W1:Y:S01]  /*2260*/  FENCE.VIEW.ASYNC.S ;  /* 0x00000000000073c6 */ /* 0x002e620000000000 */
[----:B------:R-:W-:-:S04]  /*2270*/  PRMT R2, RZ, 0x654, R2 ;  /* 0x00000654ff027816 */ /* 0x000fc80000000002 */
[----:B-1----:R1:W-:Y:S01]  /*2280*/  SYNCS.ARRIVE.TRANS64.RED.A1T0 RZ, [R2+URZ], RZ ;  /* 0x000000ff02ff79a7 */ /* 0x0023e200081004ff */
[----:B--2---:R-:W-:-:S13]  /*2290*/  LOP3.LUT P2, RZ, R6, 0x1, RZ, 0xc0, !PT ;  /* 0x0000000106ff7812 */ /* 0x004fda000784c0ff */
[----:B------:R-:W-:Y:S01]  /*22a0*/  @P2 SHF.R.U32.HI R3, RZ, 0x10, R5 ;  /* 0x00000010ff032819 */ /* 0x000fe20000011605 */
[----:B------:R-:W-:Y:S01]  /*22b0*/  VOTEU.ANY UP0, P2 ;  /* 0x0000000000ff7886 */ /* 0x000fe20001000100 */
[----:B------:R-:W-:Y:S02]  /*22c0*/  @P2 MOV R13, R4 ;  /* 0x00000004000d2202 */ /* 0x000fe40000000f00 */
[----:B------:R-:W-:Y:S02]  /*22d0*/  @P2 R2UR.BROADCAST UR5, R3 ;  /* 0x00000000030522ca */ /* 0x000fe400008e0000 */
[----:B------:R-:W-:-:S11]  /*22e0*/  @P2 LOP3.LUT R11, R5, 0xffff, RZ, 0xc0, !PT ;  /* 0x0000ffff050b2812 */ /* 0x000fd600078ec0ff */
[----:B------:R-:W-:Y:S01]  /*22f0*/  @UP0 UMOV UR36, UR5 ;  /* 0x0000000500240c82 */ /* 0x000fe20008000000 */
[----:B-1----:R-:W-:Y:S05]  /*2300*/  @!P0 BRA `(.L_x_41) ;  /* 0x0000000000b88947 */ /* 0x002fea0003800000 */
[----:B------:R-:W3:Y:S01]  /*2310*/  LDC.64 R4, c[0x0][0xb18] ;  /* 0x0002c600ff047b82 */ /* 0x000ee20000000a00 */
[----:B------:R-:W-:-:S07]  /*2320*/  ISETP.NE.AND P3, PT, R92, 0x1, PT ;  /* 0x000000015c00780c */ /* 0x000fce0003f65270 */
[----:B------:R-:W1:Y:S08]  /*2330*/  LDC.64 R6, c[0x0][0xb10] ;  /* 0x0002c400ff067b82 */ /* 0x000e700000000a00 */
[----:B------:R-:W2:Y:S08]  /*2340*/  LDC R17, c[0x0][0xb20] ;  /* 0x0002c800ff117b82 */ /* 0x000eb00000000800 */
[----:B------:R-:W4:Y:S01]  /*2350*/  LDC R20, c[0x0][0xb0c] ;  /* 0x0002c300ff147b82 */ /* 0x000f220000000800 */
[----:B---3--:R-:W-:Y:S01]  /*2360*/  IMAD.HI.U32 R24, R0, R5, RZ ;  /* 0x0000000500187227 */ /* 0x008fe200078e00ff */
[----:B------:R-:W-:-:S06]  /*2370*/  ISETP.NE.AND P0, PT, R4, 0x1, PT ;  /* 0x000000010400780c */ /* 0x000fcc0003f05270 */
[----:B------:R-:W3:Y:S01]  /*2380*/  LDC.64 R2, c[0x0][0xb28] ;  /* 0x0002ca00ff027b82 */ /* 0x000ee20000000a00 */
[----:B-1----:R-:W-:-:S04]  /*2390*/  IMAD.HI.U32 R22, R9, R6, RZ ;  /* 0x0000000609167227 */ /* 0x002fc800078e00ff */
[----:B------:R-:W-:Y:S01]  /*23a0*/  IMAD.HI.U32 R26, R13, R6, RZ ;  /* 0x000000060d1a7227 */ /* 0x000fe200078e00ff */
[----:B------:R-:W-:Y:S02]  /*23b0*/  SHF.R.U32.HI R22, RZ, R7, R22 ;  /* 0x00000007ff167219 */ /* 0x000fe40000011616 */
[----:B--2---:R-:W-:Y:S01]  /*23c0*/  SHF.R.U32.HI R19, RZ, R17, R24 ;  /* 0x00000011ff137219 */ /* 0x004fe20000011618 */
[----:B------:R-:W-:Y:S01]  /*23d0*/  IMAD.HI.U32 R24, R11, R5, RZ ;  /* 0x000000050b187227 */ /* 0x000fe200078e00ff */
[----:B------:R-:W-:Y:S02]  /*23e0*/  SHF.R.U32.HI R26, RZ, R7, R26 ;  /* 0x00000007ff1a7219 */ /* 0x000fe4000001161a */
[----:B------:R-:W-:Y:S02]  /*23f0*/  SEL R19, R0, R19, !P0 ;  /* 0x0000001300137207 */ /* 0x000fe40004000000 */
[----:B------:R-:W-:Y:S02]  /*2400*/  SHF.R.U32.HI R24, RZ, R17, R24 ;  /* 0x00000011ff187219 */ /* 0x000fe40000011618 */
[----:B----4-:R-:W-:-:S02]  /*2410*/  ISETP.NE.AND P1, PT, R20, 0x1, PT ;  /* 0x000000011400780c */ /* 0x010fc40003f25270 */
[----:B------:R-:W-:Y:S02]  /*2420*/  SEL R5, R11, R24, !P0 ;  /* 0x000000180b057207 */ /* 0x000fe40004000000 */
[----:B------:R-:W-:Y:S02]  /*2430*/  SEL R21, R9, R22, !P1 ;  /* 0x0000001609157207 */ /* 0x000fe40004800000 */
[----:B------:R-:W-:Y:S01]  /*2440*/  SEL R7, R13, R26, !P1 ;  /* 0x0000001a0d077207 */ /* 0x000fe20004800000 */
[----:B---3--:R-:W-:Y:S01]  /*2450*/  IMAD.HI.U32 R22, R19, R2, RZ ;  /* 0x0000000213167227 */ /* 0x008fe200078e00ff */
[----:B------:R-:W-:-:S03]  /*2460*/  IADD3 R17, PT, PT, -R5, RZ, RZ ;  /* 0x000000ff05117210 */ /* 0x000fc60007ffe1ff */
        /* <DEDUP_REMOVED lines=11> */
[----:B------:R-:W-:-:S04]  /*2520*/  @!P0 IMAD.HI.U32 R22, R7, R2, RZ ;  /* 0x0000000207168227 */ /* 0x000fc800078e00ff */
[----:B------:R-:W-:Y:S01]  /*2530*/  IMAD.MOV R2, RZ, RZ, -R6 ;  /* 0x000000ffff027224 */ /* 0x000fe200078e0a06 */
[----:B------:R-:W-:-:S03]  /*2540*/  @!P0 SHF.R.U32.HI R22, RZ, R3, R22 ;  /* 0x00000003ff168219 */ /* 0x000fc60000011616 */
[----:B------:R-:W-:Y:S01]  /*2550*/  IMAD R2, R92, R2, R5 ;  /* 0x000000025c027224 */ /* 0x000fe200078e0205 */
        /* <DEDUP_REMOVED lines=9> */
.L_x_41:
[----:B------:R-:W1:Y:S02]  /*25f0*/  LDCU UR5, c[0x0][0xb30] ;  /* 0x00016600ff0577ac */ /* 0x000e640008000800 */
[----:B-1----:R-:W-:-:S09]  /*2600*/  UISETP.NE.AND UP0, UPT, UR5, 0x1, UPT ;  /* 0x000000010500788c */ /* 0x002fd2000bf05270 */
[----:B------:R-:W-:Y:S05]  /*2610*/  BRA.U UP0, `(.L_x_42) ;  /* 0x0000000100407547 */ /* 0x000fea000b800000 */
[----:B------:R-:W1:Y:S08]  /*2620*/  LDC.64 R4, c[0x0][0xb10] ;  /* 0x0002c400ff047b82 */ /* 0x000e700000000a00 */
[----:B------:R-:W2:Y:S08]  /*2630*/  LDC.64 R2, c[0x0][0xb18] ;  /* 0x0002c600ff027b82 */ /* 0x000eb00000000a00 */
[----:B------:R-:W4:Y:S08]  /*2640*/  LDC R6, c[0x0][0xb20] ;  /* 0x0002c800ff067b82 */ /* 0x000f300000000800 */
[----:B------:R-:W3:Y:S01]  /*2650*/  LDC R20, c[0x0][0xb0c] ;  /* 0x0002c300ff147b82 */ /* 0x000ee20000000800 */
[----:B-1----:R-:W-:-:S05]  /*2660*/  IMAD.HI.U32 R4, R13, R4, RZ ;  /* 0x000000040d047227 */ /* 0x002fca00078e00ff */
[----:B------:R-:W-:Y:S01]  /*2670*/  SHF.R.U32.HI R4, RZ, R5, R4 ;  /* 0x00000005ff047219 */ /* 0x000fe20000011604 */
[----:B--2---:R-:W-:Y:S01]  /*2680*/  IMAD.HI.U32 R3, R11, R3, RZ ;  /* 0x000000030b037227 */ /* 0x004fe200078e00ff */
[----:B------:R-:W-:-:S04]  /*2690*/  ISETP.NE.AND P0, PT, R2, 0x1, PT ;  /* 0x000000010200780c */ /* 0x000fc80003f05270 */
[----:B----4-:R-:W-:-:S04]  /*26a0*/  SHF.R.U32.HI R6, RZ, R6, R3 ;  /* 0x00000006ff067219 */ /* 0x010fc80000011603 */
[----:B------:R-:W-:Y:S02]  /*26b0*/  SEL R3, R11, R6, !P0 ;  /* 0x000000060b037207 */ /* 0x000fe40004000000 */
[----:B---3--:R-:W-:-:S04]  /*26c0*/  ISETP.NE.AND P1, PT, R20, 0x1, PT ;  /* 0x000000011400780c */ /* 0x008fc80003f25270 */
[----:B------:R-:W-:-:S05]  /*26d0*/  SEL R4, R13, R4, !P1 ;  /* 0x000000040d047207 */ /* 0x000fca0004800000 */
[----:B------:R-:W-:Y:S02]  /*26e0*/  IMAD.IADD R5, R3, 0x1, -R4 ;  /* 0x0000000103057824 */ /* 0x000fe400078e0a04 */
[----:B------:R-:W-:Y:S02]  /*26f0*/  IMAD.IADD R3, R4, 0x1, -R3 ;  /* 0x0000000104037824 */ /* 0x000fe400078e0a03 */
[----:B------:R-:W-:Y:S02]  /*2700*/  IMAD R13, R5, R20, R13 ;  /* 0x00000014050d7224 */ /* 0x000fe400078e020d */
[----:B------:R-:W-:-:S07]  /*2710*/  IMAD R11, R3, R2, R11 ;  /* 0x00000002030b7224 */ /* 0x000fce00078e020b */
.L_x_42:
[----:B------:R-:W-:Y:S01]  /*2720*/  VIADD R14, R14, 0x1 ;  /* 0x000000010e0e7836 */ /* 0x000fe20000000000 */
[----:B------:R-:W-:Y:S01]  /*2730*/  PLOP3.LUT P1, PT, PT, PT, PT, 0x80, 0x8 ;  /* 0x000000000008781c */ /* 0x000fe20003f2f070 */
[----:B------:R-:W-:Y:S02]  /*2740*/  IMAD.IADD R187, R13, 0x1, R196 ;  /* 0x000000010dbb7824 */ /* 0x000fe400078e02c4 */
[----:B------:R-:W-:Y:S01]  /*2750*/  IMAD.IADD R197, R11, 0x1, R186 ;  /* 0x000000010bc57824 */ /* 0x000fe200078e02ba */
[----:B------:R-:W-:-:S04]  /*2760*/  ISETP.NE.AND P0, PT, R14, 0x2, PT ;  /* 0x000000020e00780c */ /* 0x000fc80003f05270 */
[----:B------:R-:W-:Y:S02]  /*2770*/  SEL R3, RZ, 0x1, P0 ;  /* 0x00000001ff037807 */ /* 0x000fe40000000000 */
[----:B------:R-:W-:Y:S02]  /*2780*/  SEL R14, R14, RZ, P0 ;  /* 0x000000ff0e0e7207 */ /* 0x000fe40000000000 */
[----:B------:R-:W-:Y:S01]  /*2790*/  LOP3.LUT R12, R12, R3, RZ, 0x3c, !PT ;  /* 0x000000030c0c7212 */ /* 0x000fe200078e3cff */
[----:B------:R-:W-:Y:S06]  /*27a0*/  @P2 BRA `(.L_x_43) ;  /* 0xfffffff000582947 */ /* 0x000fec000383ffff */
[----:B------:R-:W-:Y:S01]  /*27b0*/  UIADD3 UR4, UPT, UPT, UR4, 0x98, URZ ;  /* 0x0000009804047890 */ /* 0x000fe2000fffe0ff */
[----:B------:R-:W-:-:S03]  /*27c0*/  SHF.L.U32 R3, R15, 0x1f, RZ ;  /* 0x0000001f0f037819 */ /* 0x000fc600000006ff */
[----:B------:R-:W-:-:S09]  /*27d0*/  ULEA UR5, UR25, UR4, 0x3 ;  /* 0x0000000419057291 */ /* 0x000fd2000f8e18ff */
[----:B------:R-:W1:Y:S02]  /*27e0*/  SYNCS.PHASECHK.TRANS64.TRYWAIT P0, [UR5], R3 ;  /* 0x00000003ff0075a7 */ /* 0x000e640008001105 */
[----:B-1----:R-:W-:Y:S05]  /*27f0*/  @!P0 BRA `(.L_x_44) ;  /* 0x0000005c007c8947 */ /* 0x002fea0003800000 */
.L_x_133:
[----:B------:R-:W-:-:S04]  /*2800*/  UIADD3 UR6, UPT, UPT, UR25, 0x1, URZ ;  /* 0x0000000119067890 */ /* 0x000fc8000fffe0ff */
[----:B------:R-:W-:-:S04]  /*2810*/  UISETP.NE.AND UP0, UPT, UR6, 0x13, UPT ;  /* 0x000000130600788c */ /* 0x000fc8000bf05270 */
[----:B------:R-:W-:Y:S02]  /*2820*/  USEL UR7, URZ, 0x1, UP0 ;  /* 0x00000001ff077887 */ /* 0x000fe40008000000 */
[----:B------:R-:W-:-:S04]  /*2830*/  USEL UR6, UR6, URZ, UP0 ;  /* 0x000000ff06067287 */ /* 0x000fc80008000000 */
[----:B------:R-:W-:Y:S01]  /*2840*/  ULEA UR5, UR6, UR4, 0x3 ;  /* 0x0000000406057291 */ /* 0x000fe2000f8e18ff */
[----:B------:R-:W-:-:S04]  /*2850*/  LOP3.LUT R2, R15, UR7, RZ, 0x3c, !PT ;  /* 0x000000070f027c12 */ /* 0x000fc8000f8e3cff */
[----:B-1----:R-:W-:-:S04]  /*2860*/  SHF.L.U32 R3, R2, 0x1f, RZ ;  /* 0x0000001f02037819 */ /* 0x002fc800000006ff */
[----:B------:R-:W1:Y:S02]  /*2870*/  SYNCS.PHASECHK.TRANS64.TRYWAIT P0, [UR5], R3 ;  /* 0x00000003ff0075a7 */ /* 0x000e640008001105 */
[----:B-1----:R-:W-:Y:S05]  /*2880*/  @!P0 BRA `(.L_x_45) ;  /* 0x0000005c00708947 */ /* 0x002fea0003800000 */
.L_x_135:
        /* <DEDUP_REMOVED lines=9> */
.L_x_137:
        /* <DEDUP_REMOVED lines=9> */
.L_x_139:
        /* <DEDUP_REMOVED lines=9> */
.L_x_141:
        /* <DEDUP_REMOVED lines=9> */
.L_x_143:
        /* <DEDUP_REMOVED lines=9> */
.L_x_145:
        /* <DEDUP_REMOVED lines=9> */
.L_x_147:
        /* <DEDUP_REMOVED lines=9> */
.L_x_149:
        /* <DEDUP_REMOVED lines=9> */
.L_x_151:
        /* <DEDUP_REMOVED lines=9> */
.L_x_153:
        /* <DEDUP_REMOVED lines=9> */
.L_x_155:
        /* <DEDUP_REMOVED lines=9> */
.L_x_157:
        /* <DEDUP_REMOVED lines=9> */
.L_x_159:
        /* <DEDUP_REMOVED lines=9> */
.L_x_161:
        /* <DEDUP_REMOVED lines=9> */
.L_x_163:
        /* <DEDUP_REMOVED lines=9> */
.L_x_165:
        /* <DEDUP_REMOVED lines=9> */
.L_x_167:
[----:B------:R-:W-:-:S04]  /*3190*/  UIADD3 UR6, UPT, UPT, UR6, 0x1, URZ ;  /* 0x0000000106067890 */ /* 0x000fc8000fffe0ff */
[----:B------:R-:W-:-:S04]  /*31a0*/  UISETP.NE.AND UP0, UPT, UR6, 0x13, UPT ;  /* 0x000000130600788c */ /* 0x000fc8000bf05270 */
[----:B------:R-:W-:Y:S02]  /*31b0*/  USEL UR5, URZ, 0x1, UP0 ;  /* 0x00000001ff057887 */ /* 0x000fe40008000000 */
[----:B------:R-:W-:-:S04]  /*31c0*/  USEL UR6, UR6, URZ, UP0 ;  /* 0x000000ff06067287 */ /* 0x000fc80008000000 */
[----:B------:R-:W-:Y:S01]  /*31d0*/  ULEA UR6, UR6, UR4, 0x3 ;  /* 0x0000000406067291 */ /* 0x000fe2000f8e18ff */
[----:B-1----:R-:W-:-:S04]  /*31e0*/  LOP3.LUT R3, R2, UR5, RZ, 0x3c, !PT ;  /* 0x0000000502037c12 */ /* 0x002fc8000f8e3cff */
[----:B------:R-:W-:Y:S01]  /*31f0*/  SHF.L.U32 R3, R3, 0x1f, RZ ;  /* 0x0000001f03037819 */ /* 0x000fe200000006ff */
[----:B---3--:R-:W-:-:S07]  /*3200*/  IMAD.U32 R0, RZ, RZ, UR6 ;  /* 0x00000006ff007e24 */ /* 0x008fce000f8e00ff */
.L_x_62:
[----:B-1----:R1:W2:Y:S02]  /*3210*/  SYNCS.PHASECHK.TRANS64.TRYWAIT P0, [R0+URZ], R3 ;  /* 0x00000003000075a7 */ /* 0x0022a400080011ff */
[----:B--2---:R-:W-:Y:S05]  /*3220*/  @!P0 NANOSLEEP.SYNCS 0x989680 ;  /* 0x009896800000895d */ /* 0x004fea0003900000 */
[----:B------:R-:W2:Y:S02]  /*3230*/  @!P0 SYNCS.PHASECHK.TRANS64 P0, [R0+URZ], R3 ;  /* 0x00000003000085a7 */ /* 0x000ea400080010ff */
[----:B--2---:R-:W-:Y:S05]  /*3240*/  @P0 EXIT ;  /* 0x000000000000094d */ /* 0x004fea0003800000 */
[----:B------:R-:W-:Y:S05]  /*3250*/  BRA `(.L_x_62) ;  /* 0xfffffffc00ec7947 */ /* 0x000fea000383ffff */
.L_x_23:
[----:B------:R-:W-:-:S04]  /*3260*/  UISETP.NE.AND UP1, UPT, UR37, URZ, UPT ;  /* 0x000000ff2500728c */ /* 0x000fc8000bf25270 */
[----:B------:R-:W-:-:S09]  /*3270*/  UISETP.NE.OR UP1, UPT, UR10, 0x1, UP1 ;  /* 0x000000010a00788c */ /* 0x000fd20008f25670 */
[----:B------:R-:W-:Y:S05]  /*3280*/  BRA.U UP1, `(.L_x_63) ;  /* 0x00000005014c7547 */ /* 0x000fea000b800000 */
[----:B------:R-:W-:Y:S01]  /*3290*/  HFMA2 R3, -RZ, RZ, 0, 0 ;  /* 0x00000000ff037431 */ /* 0x000fe200000001ff */
[----:B------:R-:W-:Y:S01]  /*32a0*/  ISETP.GE.U32.AND P2, PT, R5, 0x2, PT ;  /* 0x000000020500780c */ /* 0x000fe20003f46070 */
[----:B------:R-:W-:Y:S01]  /*32b0*/  IMAD.MOV.U32 R12, RZ, RZ, 0x1 ;  /* 0x00000001ff0c7424 */ /* 0x000fe200078e00ff */
[----:B------:R-:W-:Y:S01]  /*32c0*/  CS2R R6, SRZ ;  /* 0x0000000000067805 */ /* 0x000fe2000001ff00 */
[----:B------:R-:W-:Y:S01]  /*32d0*/  IMAD.MOV.U32 R4, RZ, RZ, RZ ;  /* 0x000000ffff047224 */ /* 0x000fe200078e00ff */
[----:B------:R-:W-:Y:S01]  /*32e0*/  UMOV UR4, 0x400 ;  /* 0x0000040000047882 */ /* 0x000fe20000000000 */
[----:B------:R-:W-:Y:S01]  /*32f0*/  UMOV UR6, URZ ;  /* 0x000000ff00067c82 */ /* 0x000fe20008000000 */
[----:B------:R-:W-:-:S12]  /*3300*/  ULEA UR37, UR37, UR4, 0x18 ;  /* 0x0000000425257291 */ /* 0x000fd8000f8ec0ff */
.L_x_67:
[----:B------:R-:W-:Y:S02]  /*3310*/  LEA R0, R3, UR37, 0x3 ;  /* 0x0000002503007c11 */ /* 0x000fe4000f8e18ff */
[----:B------:R-:W-:-:S03]  /*3320*/  SHF.L.U32 R9, R4, 0x1f, RZ ;  /* 0x0000001f04097819 */ /* 0x000fc600000006ff */
[----:B------:R-:W-:Y:S01]  /*3330*/  VIADD R8, R0, 0x1c0 ;  /* 0x000001c000087836 */ /* 0x000fe20000000000 */
[----:B------:R-:W1:Y:S02]  /*3340*/  SYNCS.PHASECHK.TRANS64.TRYWAIT P0, [R0+URZ+0x1b0], R9 ;  /* 0x0001b009000075a7 */ /* 0x000e6400080011ff */
[----:B-1----:R-:W-:Y:S05]  /*3350*/  @!P0 BRA `(.L_x_64) ;  /* 0x0000005800548947 */ /* 0x002fea0003800000 */
.L_x_168:
[----:B------:R-:W-:Y:S01]  /*3360*/  ULEA UR5, UR6, UR37, 0x3 ;  /* 0x0000002506057291 */ /* 0x000fe2000f8e18ff */
[----:B------:R-:W-:Y:S01]  /*3370*/  PRMT R8, RZ, 0x654, R8 ;  /* 0x00000654ff087816 */ /* 0x000fe20000000008 */
[----:B-1----:R-:W-:Y:S01]  /*3380*/  @!P2 IMAD.MOV.U32 R9, RZ, RZ, 0x10 ;  /* 0x00000010ff09a424 */ /* 0x002fe200078e00ff */
[----:B------:R-:W-:Y:S01]  /*3390*/  SHF.L.U32 R11, R12, 0x1f, RZ ;  /* 0x0000001f0c0b7819 */ /* 0x000fe200000006ff */
[----:B------:R-:W-:Y:S01]  /*33a0*/  UIADD3 UR4, UPT, UPT, UR5, 0x150, URZ ;  /* 0x0000015005047890 */ /* 0x000fe2000fffe0ff */
[----:B------:R1:W-:Y:S05]  /*33b0*/  SYNCS.ARRIVE.TRANS64.RED.A1T0 RZ, [R8+URZ], RZ ;  /* 0x000000ff08ff79a7 */ /* 0x0003ea00081004ff */
[----:B------:R-:W-:Y:S01]  /*33c0*/  IMAD.U32 R0, RZ, RZ, UR4 ;  /* 0x00000004ff007e24 */ /* 0x000fe2000f8e00ff */
[----:B------:R-:W2:Y:S04]  /*33d0*/  SYNCS.PHASECHK.TRANS64.TRYWAIT P0, [UR5+0x160], R11 ;  /* 0x0001600bff0075a7 */ /* 0x000ea80008001105 */
[----:B------:R-:W-:Y:S01]  /*33e0*/  PRMT R13, R5, 0x654, R0 ;  /* 0x00000654050d7816 */ /* 0x000fe20000000000 */
[----:B-12---:R-:W-:Y:S06]  /*33f0*/  @!P0 BRA `(.L_x_65) ;  /* 0x0000005800408947 */ /* 0x006fec0003800000 */
.L_x_170:
[----:B------:R-:W-:Y:S01]  /*3400*/  ULEA UR4, UR6, UR37, 0x4 ;  /* 0x0000002506047291 */ /* 0x000fe2000f8e20ff */
[----:B------:R-:W-:Y:S01]  /*3410*/  SEL R2, R13, R2, !P2 ;  /* 0x000000020d027207 */ /* 0x000fe20005000000 */
[----:B------:R-:W-:Y:S01]  /*3420*/  UIADD3 UR5, UPT, UPT, UR5, 0x150, URZ ;  /* 0x0000015005057890 */ /* 0x000fe2000fffe0ff */
[----:B-1----:R-:W-:Y:S01]  /*3430*/  LEA R0, R7, UR37, 0x3 ;  /* 0x0000002507007c11 */ /* 0x002fe2000f8e18ff */
[----:B------:R-:W-:Y:S01]  /*3440*/  UIADD3 UR4, UPT, UPT, UR4, 0x1e0, URZ ;  /* 0x000001e004047890 */ /* 0x000fe2000fffe0ff */
[----:B------:R1:W-:Y:S01]  /*3450*/  @!P2 SYNCS.ARRIVE.TRANS64.RED RZ, [R2+URZ], R9 ;  /* 0x0000000902ffa9a7 */ /* 0x0003e200080004ff */
[----:B------:R-:W-:Y:S01]  /*3460*/  UIADD3 UR6, UPT, UPT, UR6, 0x1, URZ ;  /* 0x0000000106067890 */ /* 0x000fe2000fffe0ff */
[----:B------:R-:W-:-:S03]  /*3470*/  VIADD R3, R3, 0x1 ;  /* 0x0000000103037836 */ /* 0x000fc60000000000 */
[----:B------:R-:W-:Y:S02]  /*3480*/  UISETP.NE.AND UP0, UPT, UR6, 0x2, UPT ;  /* 0x000000020600788c */ /* 0x000fe4000bf05270 */
[----:B------:R-:W-:Y:S01]  /*3490*/  ISETP.NE.AND P0, PT, R3, 0x2, PT ;  /* 0x000000020300780c */ /* 0x000fe20003f05270 */
[----:B------:R-:W-:Y:S06]  /*34a0*/  UGETNEXTWORKID.BROADCAST [UR4], [UR5] ;  /* 0x00000000040073ca */ /* 0x000fec0008000100 */
[----:B------:R-:W-:Y:S02]  /*34b0*/  USEL UR4, URZ, 0x1, UP0 ;  /* 0x00000001ff047887 */ /* 0x000fe40008000000 */
[----:B------:R-:W-:-:S04]  /*34c0*/  USEL UR6, UR6, URZ, UP0 ;  /* 0x000000ff06067287 */ /* 0x000fc80008000000 */
[----:B------:R-:W-:Y:S02]  /*34d0*/  LOP3.LUT R12, R12, UR4, RZ, 0x3c, !PT ;  /* 0x000000040c0c7c12 */ /* 0x000fe4000f8e3cff */
[----:B-1----:R-:W-:-:S04]  /*34e0*/  SHF.L.U32 R9, R6, 0x1f, RZ ;  /* 0x0000001f06097819 */ /* 0x002fc800000006ff */
[----:B------:R-:W1:Y:S02]  /*34f0*/  SYNCS.PHASECHK.TRANS64.TRYWAIT P1, [R0+URZ+0x150], R9 ;  /* 0x00015009000075a7 */ /* 0x000e6400080211ff */
[----:B-1----:R-:W-:Y:S05]  /*3500*/  @!P1 BRA `(.L_x_66) ;  /* 0x0000005800149947 */ /* 0x002fea0003800000 */
.L_x_171:
[C---:B------:R-:W-:Y:S01]  /*3510*/  LEA R8, R7.reuse, UR37, 0x4 ;  /* 0x0000002507087c11 */ /* 0x040fe2000f8e20ff */
[----:B------:R-:W-:Y:S01]  /*3520*/  VIADD R7, R7, 0x1 ;  /* 0x0000000107077836 */ /* 0x000fe20000000000 */
[----:B------:R-:W-:Y:S01]  /*3530*/  SEL R3, R3, RZ, P0 ;  /* 0x000000ff03037207 */ /* 0x000fe20000000000 */
[----:B-1----:R-:W-:-:S03]  /*3540*/  VIADD R0, R0, 0x160 ;  /* 0x0000016000007836 */ /* 0x002fc60000000000 */
[----:B------:R-:W1:Y:S01]  /*3550*/  LDS.128 R8, [R8+0x1e0] ;  /* 0x0001e00008087984 */ /* 0x000e620000000c00 */
[C---:B------:R-:W-:Y:S02]  /*3560*/  ISETP.NE.AND P1, PT, R7.reuse, 0x2, PT ;  /* 0x000000020700780c */ /* 0x040fe40003f25270 */
[----:B------:R-:W-:Y:S01]  /*3570*/  PRMT R0, RZ, 0x654, R0 ;  /* 0x00000654ff007816 */ /* 0x000fe20000000000 */
[----:B------:R-:W-:Y:S01]  /*3580*/  @!PT LDS RZ, [RZ] ;  /* 0x00000000fffff984 */ /* 0x000fe20000000800 */
[----:B------:R-:W-:Y:S01]  /*3590*/  @!PT LDS RZ, [RZ] ;  /* 0x00000000fffff984 */ /* 0x000fe20000000800 */
[----:B------:R-:W-:Y:S01]  /*35a0*/  @!PT LDS RZ, [RZ] ;  /* 0x00000000fffff984 */ /* 0x000fe20000000800 */
[----:B------:R-:W-:Y:S01]  /*35b0*/  @!PT LDS RZ, [RZ] ;  /* 0x00000000fffff984 */ /* 0x000fe20000000800 */
[----:B------:R2:W-:Y:S06]  /*35c0*/  MEMBAR.ALL.CTA ;  /* 0x0000000000007992 */ /* 0x0005ec0000008000 */
[----:B--2---:R-:W2:Y:S01]  /*35d0*/  FENCE.VIEW.ASYNC.S ;  /* 0x00000000000073c6 */ /* 0x004ea20000000000 */
[----:B------:R-:W-:Y:S01]  /*35e0*/  SEL R7, R7, RZ, P1 ;  /* 0x000000ff07077207 */ /* 0x000fe20000800000 */
[----:B--2---:R2:W-:Y:S01]  /*35f0*/  SYNCS.ARRIVE.TRANS64.RED.A1T0 RZ, [R0+URZ], RZ ;  /* 0x000000ff00ff79a7 */ /* 0x0045e200081004ff */
[----:B-1----:R-:W-:-:S02]  /*3600*/  LOP3.LUT P3, RZ, R10, 0x1, RZ, 0xc0, !PT ;  /* 0x000000010aff7812 */ /* 0x002fc4000786c0ff */
[----:B------:R-:W-:Y:S02]  /*3610*/  SEL R9, RZ, 0x1, P0 ;  /* 0x00000001ff097807 */ /* 0x000fe40000000000 */
[----:B------:R-:W-:Y:S02]  /*3620*/  SEL R11, RZ, 0x1, P1 ;  /* 0x00000001ff0b7807 */ /* 0x000fe40000800000 */
[----:B------:R-:W-:Y:S02]  /*3630*/  LOP3.LUT R4, R4, R9, RZ, 0x3c, !PT ;  /* 0x0000000904047212 */ /* 0x000fe400078e3cff */
[----:B------:R-:W-:-:S05]  /*3640*/  LOP3.LUT R6, R6, R11, RZ, 0x3c, !PT ;  /* 0x0000000b06067212 */ /* 0x000fca00078e3cff */
[----:B--2---:R-:W-:Y:S05]  /*3650*/  @P3 BRA `(.L_x_67) ;  /* 0xfffffffc002c3947 */ /* 0x004fea000383ffff */
[----:B------:R-:W-:Y:S01]  /*3660*/  ULEA UR5, UR6, UR37, 0x3 ;  /* 0x0000002506057291 */ /* 0x000fe2000f8e18ff */
[----:B------:R-:W-:-:S08]  /*3670*/  SHF.L.U32 R3, R12, 0x1f, RZ ;  /* 0x0000001f0c037819 */ /* 0x000fd000000006ff */
[----:B------:R-:W1:Y:S02]  /*3680*/  SYNCS.PHASECHK.TRANS64 P0, [UR5+0x160], R3 ;  /* 0x00016003ff0075a7 */ /* 0x000e640008001005 */
[----:B-1----:R-:W-:Y:S05]  /*3690*/  @P0 BRA `(.L_x_68) ;  /* 0x0000000000080947 */ /* 0x002fea0003800000 */
[----:B------:R-:W1:Y:S02]  /*36a0*/  SYNCS.PHASECHK.TRANS64.TRYWAIT P0, [UR5+0x160], R3 ;  /* 0x00016003ff0075a7 */ /* 0x000e640008001105 */
[----:B-1----:R-:W-:Y:S05]  /*36b0*/  @!P0 BRA `(.L_x_69) ;  /* 0x0000005400bc8947 */ /* 0x002fea0003800000 */
.L_x_68:
[----:B------:R-:W-:-:S04]  /*36c0*/  UIADD3 UR4, UPT, UPT, UR6, 0x1, URZ ;  /* 0x0000000106047890 */ /* 0x000fc8000fffe0ff */
[----:B------:R-:W-:-:S04]  /*36d0*/  UISETP.NE.AND UP0, UPT, UR4, 0x2, UPT ;  /* 0x000000020400788c */ /* 0x000fc8000bf05270 */
[----:B------:R-:W-:Y:S02]  /*36e0*/  USEL UR7, URZ, 0x1, UP0 ;  /* 0x00000001ff077887 */ /* 0x000fe40008000000 */
[----:B------:R-:W-:-:S04]  /*36f0*/  USEL UR4, UR4, URZ, UP0 ;  /* 0x000000ff04047287 */ /* 0x000fc80008000000 */
[----:B------:R-:W-:Y:S01]  /*3700*/  ULEA UR4, UR4, UR37, 0x3 ;  /* 0x0000002504047291 */ /* 0x000fe2000f8e18ff */
[----:B-1----:R-:W-:-:S04]  /*3710*/  LOP3.LUT R3, R12, UR7, RZ, 0x3c, !PT ;  /* 0x000000070c037c12 */ /* 0x002fc8000f8e3cff */
[----:B------:R-:W-:-:S04]  /*3720*/  SHF.L.U32 R0, R3, 0x1f, RZ ;  /* 0x0000001f03007819 */ /* 0x000fc800000006ff */
[----:B------:R-:W1:Y:S02]  /*3730*/  SYNCS.PHASECHK.TRANS64 P0, [UR4+0x160], R0 ;  /* 0x00016000ff0075a7 */ /* 0x000e640008001004 */
[----:B-1----:R-:W-:Y:S05]  /*3740*/  @P0 EXIT ;  /* 0x000000000000094d */ /* 0x002fea0003800000 */
[----:B------:R-:W-:Y:S02]  /*3750*/  SHF.L.U32 R3, R3, 0x1f, RZ ;  /* 0x0000001f03037819 */ /* 0x000fe400000006ff */
[----:B------:R-:W-:-:S07]  /*3760*/  MOV R0, UR4 ;  /* 0x0000000400007c02 */ /* 0x000fce0008000f00 */
.L_x_70:
[----:B-1----:R1:W2:Y:S02]  /*3770*/  SYNCS.PHASECHK.TRANS64.TRYWAIT P0, [R0+URZ+0x160], R3 ;  /* 0x00016003000075a7 */ /* 0x0022a400080011ff */
[----:B--2---:R-:W-:Y:S05]  /*3780*/  @!P0 NANOSLEEP.SYNCS 0x989680 ;  /* 0x009896800000895d */ /* 0x004fea0003900000 */
[----:B------:R-:W2:Y:S02]  /*3790*/  @!P0 SYNCS.PHASECHK.TRANS64 P0, [R0+URZ+0x160], R3 ;  /* 0x00016003000085a7 */ /* 0x000ea400080010ff */
[----:B--2---:R-:W-:Y:S05]  /*37a0*/  @P0 EXIT ;  /* 0x000000000000094d */ /* 0x004fea0003800000 */
[----:B------:R-:W-:Y:S05]  /*37b0*/  BRA `(.L_x_70) ;  /* 0xfffffffc00ec7947 */ /* 0x000fea000383ffff */
.L_x_63:
[----:B------:R-:W-:Y:S05]  /*37c0*/  BRA.U UP4, `(.L_x_71) ;  /* 0x0000001104a07547 */ /* 0x000fea000b800000 */
[----:B------:R-:W-:Y:S01]  /*37d0*/  UMOV UR4, 0x40 ;  /* 0x0000004000047882 */ /* 0x000fe20000000000 */
[----:B------:R-:W-:Y:S01]  /*37e0*/  NOP ;  /* 0x0000000000007918 */ /* 0x000fe20000000000 */
[----:B------:R-:W-:Y:S01]  /*37f0*/  ULEA UR4, UR37, UR4, 0x18 ;  /* 0x0000000425047291 */ /* 0x000fe2000f8ec0ff */
[----:B------:R-:W-:Y:S02]  /*3800*/  UMOV UR5, 0x400 ;  /* 0x0000040000057882 */ /* 0x000fe40000000000 */
[----:B------:R-:W-:-:S06]  /*3810*/  ULEA UR37, UR37, UR5, 0x18 ;  /* 0x0000000525257291 */ /* 0x000fcc000f8ec0ff */
[----:B------:R-:W1:Y:S02]  /*3820*/  LDS.U8 R2, [UR4+0x1c] ;  /* 0x00001c04ff027984 */ /* 0x000e640008000000 */
[----:B-1----:R-:W-:-:S13]  /*3830*/  ISETP.NE.AND P0, PT, R2, RZ, PT ;  /* 0x000000ff0200720c */ /* 0x002fda0003f05270 */
[----:B------:R-:W-:Y:S05]  /*3840*/  @P0 BRA `(.L_x_72) ;  /* 0x0000000400080947 */ /* 0x000fea0003800000 */
[----:B------:R-:W-:Y:S02]  /*3850*/  UISETP.NE.U32.AND UP0, UPT, UR9, 0x1, UPT ;  /* 0x000000010900788c */ /* 0x000fe4000bf05070 */
[----:B------:R-:W-:-:S07]  /*3860*/  UIADD3 UR6, UPT, UPT, UR4, 0x8, URZ ;  /* 0x0000000804067890 */ /* 0x000fce000fffe0ff */
[----:B------:R-:W-:Y:S05]  /*3870*/  BRA.U !UP0, `(.L_x_73) ;  /* 0x00000001089c7547 */ /* 0x000fea000b800000 */
[----:B------:R-:W-:Y:S01]  /*3880*/  ELECT P0, URZ, PT ;  /* 0x0000000000ff782f */ /* 0x000fe20003800000 */
[----:B------:R-:W-:-:S12]  /*3890*/  BSSY B0, `(.L_x_73) ;  /* 0x0000025000007945 */ /* 0x000fd80003800000 */
[----:B------:R-:W-:Y:S05]  /*38a0*/  @!P0 BRA `(.L_x_74) ;  /* 0x00000000008c8947 */ /* 0x000fea0003800000 */
[----:B------:R-:W-:-:S05]  /*38b0*/  UMOV UR5, 0x10 ;  /* 0x0000001000057882 */ /* 0x000fca0000000000 */
[----:B------:R-:W-:Y:S04]  /*38c0*/  DEPBAR.LE SB1, 0x36 ;  /* 0x00009d800000791a */ /* 0x000fe80000000000 */
[----:B------:R-:W1:Y:S02]  /*38d0*/  UTCATOMSWS.2CTA.FIND_AND_SET.ALIGN UP1, UR5, UR5 ;  /* 0x00000005000575e3 */ /* 0x000e640008220800 */
[----:B-1----:R-:W-:Y:S01]  /*38e0*/  MOV R10, UR5 ;  /* 0x00000005000a7c02 */ /* 0x002fe20008000f00 */
[----:B------:R-:W-:Y:S06]  /*38f0*/  BRA.U UP1, `(.L_x_75) ;  /* 0x0000000101187547 */ /* 0x000fec000b800000 */
.L_x_76:
[----:B------:R-:W-:Y:S05]  /*3900*/  NANOSLEEP 0x64 ;  /* 0x000000640000795d */ /* 0x000fea0003800000 */
[----:B------:R-:W-:-:S05]  /*3910*/  UMOV UR5, 0x10 ;  /* 0x0000001000057882 */ /* 0x000fca0000000000 */
[----:B------:R-:W-:Y:S04]  /*3920*/  DEPBAR.LE SB1, 0x36 ;  /* 0x00009d800000791a */ /* 0x000fe80000000000 */
[----:B------:R-:W1:Y:S02]  /*3930*/  UTCATOMSWS.2CTA.FIND_AND_SET.ALIGN UP1, UR5, UR5 ;  /* 0x00000005000575e3 */ /* 0x000e640008220800 */
[----:B-1----:R-:W-:Y:S01]  /*3940*/  MOV R10, UR5 ;  /* 0x00000005000a7c02 */ /* 0x002fe20008000f00 */
[----:B------:R-:W-:Y:S05]  /*3950*/  BRA.U !UP1, `(.L_x_76) ;  /* 0xfffffffd09e87547 */ /* 0x000fea000b83ffff */
.L_x_75:
[----:B------:R-:W1:Y:S01]  /*3960*/  LDS R6, [UR4+0x10] ;  /* 0x00001004ff067984 */ /* 0x000e620008000800 */
[----:B------:R-:W-:Y:S01]  /*3970*/  IMAD.U32 R3, RZ, RZ, UR37 ;  /* 0x00000025ff037e24 */ /* 0x000fe2000f8e00ff */
[----:B------:R-:W-:-:S03]  /*3980*/  MOV R2, UR8 ;  /* 0x0000000800027c02 */ /* 0x000fc60008000f00 */
[----:B------:R-:W-:Y:S01]  /*3990*/  VIADD R3, R3, 0x200 ;  /* 0x0000020003037836 */ /* 0x000fe20000000000 */
[----:B-1----:R-:W-:-:S04]  /*39a0*/  SHF.L.U32 R6, R6, 0x1f, RZ ;  /* 0x0000001f06067819 */ /* 0x002fc800000006ff */
[----:B------:R-:W1:Y:S02]  /*39b0*/  SYNCS.PHASECHK.TRANS64.TRYWAIT P0, [UR4+0x8], R6 ;  /* 0x00000806ff0075a7 */ /* 0x000e640008001104 */
[----:B-1----:R-:W-:Y:S05]  /*39c0*/  @P0 BRA `(.L_x_77) ;  /* 0x0000000000080947 */ /* 0x002fea0003800000 */
[----:B------:R-:W1:Y:S02]  /*39d0*/  SYNCS.PHASECHK.TRANS64.TRYWAIT P0, [UR4+0x8], R6 ;  /* 0x00000806ff0075a7 */ /* 0x000e640008001104 */
[----:B-1----:R-:W-:Y:S05]  /*39e0*/  @!P0 BRA `(.L_x_78) ;  /* 0x0000005400088947 */ /* 0x002fea0003800000 */
.L_x_77:
[----:B-1----:R-:W-:Y:S01]  /*39f0*/  HFMA2 R5, -RZ, RZ, 0, 5.9604644775390625e-08 ;  /* 0x00000001ff057431 */ /* 0x002fe200000001ff */
[----:B------:R-:W-:Y:S01]  /*3a00*/  UPRMT UR5, UR8, 0x654, UR6 ;  /* 0x0000065408057896 */ /* 0x000fe20008000006 */
[----:B------:R-:W-:Y:S01]  /*3a10*/  IMAD.MOV.U32 R7, RZ, RZ, 0xffff ;  /* 0x0000ffffff077424 */ /* 0x000fe200078e00ff */
[----:B------:R-:W-:Y:S01]  /*3a20*/  PRMT R2, R2, 0x654, R3 ;  /* 0x0000065402027816 */ /* 0x000fe20000000003 */
[----:B------:R-:W-:Y:S02]  /*3a30*/  IMAD.MOV.U32 R6, RZ, RZ, 0x4 ;  /* 0x00000004ff067424 */ /* 0x000fe400078e00ff */
[----:B------:R-:W-:Y:S01]  /*3a40*/  IMAD.SHL.U32 R9, R10, 0x20, RZ ;  /* 0x000000200a097824 */ /* 0x000fe200078e00ff */
[----:B------:R-:W-:Y:S02]  /*3a50*/  MOV R3, UR5 ;  /* 0x0000000500037c02 */ /* 0x000fe40008000f00 */
[-C--:B------:R-:W-:Y:S01]  /*3a60*/  SHF.L.U32 R8, R7, R10.reuse, RZ ;  /* 0x0000000a07087219 */ /* 0x080fe200000006ff */
[----:B------:R1:W-:Y:S01]  /*3a70*/  SYNCS.ARRIVE.TRANS64.RED RZ, [UR5], R6 ;  /* 0x00000006ffff79a7 */ /* 0x0003e20008000405 */
[----:B------:R-:W-:Y:S01]  /*3a80*/  SHF.L.U32 R7, R5, R10, RZ ;  /* 0x0000000a05077219 */ /* 0x000fe200000006ff */
[----:B------:R1:W-:Y:S04]  /*3a90*/  STS [UR37+0x200], R9 ;  /* 0x00020009ff007988 */ /* 0x0003e80008000825 */
[----:B------:R1:W-:Y:S04]  /*3aa0*/  STAS [R2.64], R10 ;  /* 0x0000000a02007dbd */ /* 0x0003e8000c0008ff */
[----:B------:R1:W-:Y:S04]  /*3ab0*/  ATOMS.OR RZ, [UR4+0x14], R8 ;  /* 0x00001408ffff798c */ /* 0x0003e8000b000004 */
[----:B------:R1:W-:Y:S04]  /*3ac0*/  ATOMS.OR RZ, [UR4+0x18], R7 ;  /* 0x00001807ffff798c */ /* 0x0003e8000b000004 */
[----:B------:R1:W-:Y:S02]  /*3ad0*/  ATOMS.XOR RZ, [UR4+0x10], R5 ;  /* 0x00001005ffff798c */ /* 0x0003e4000b800004 */
.L_x_74:
[----:B------:R-:W-:Y:S05]  /*3ae0*/  BSYNC B0 ;  /* 0x0000000000007941 */ /* 0x000fea0003800000 */
.L_x_73:
[----:B------:R-:W-:Y:S05]  /*3af0*/  BRA.U UP0, `(.L_x_79) ;  /* 0x00000001006c7547 */ /* 0x000fea000b800000 */
[----:B------:R-:W-:-:S03]  /*3b00*/  UMOV UR5, 0xffffffff ;  /* 0xffffffff00057882 */ /* 0x000fc60000000000 */
[----:B------:R-:W-:Y:S05]  /*3b10*/  BRA.DIV UR5, `(.L_x_80) ;  /* 0x0000005205d47947 */ /* 0x000fea000b800000 */
[----:B------:R-:W-:-:S13]  /*3b20*/  ELECT P6, URZ, PT ;  /* 0x0000000000ff782f */ /* 0x000fda00038c0000 */
.L_x_175:
[----:B------:R-:W-:Y:S05]  /*3b30*/  @!P6 BRA `(.L_x_79) ;  /* 0x00000000005ce947 */ /* 0x000fea0003800000 */
[----:B-1----:R-:W1:Y:S02]  /*3b40*/  LDS R3, [UR4+0x10] ;  /* 0x00001004ff037984 */ /* 0x002e640008000800 */
[----:B-1----:R-:W-:-:S04]  /*3b50*/  SHF.L.U32 R3, R3, 0x1f, RZ ;  /* 0x0000001f03037819 */ /* 0x002fc800000006ff */
[----:B------:R-:W1:Y:S02]  /*3b60*/  SYNCS.PHASECHK.TRANS64.TRYWAIT P0, [UR4+0x8], R3 ;  /* 0x00000803ff0075a7 */ /* 0x000e640008001104 */
[----:B-1----:R-:W-:Y:S05]  /*3b70*/  @P0 BRA `(.L_x_81) ;  /* 0x0000000000080947 */ /* 0x002fea0003800000 */
[----:B------:R-:W1:Y:S02]  /*3b80*/  SYNCS.PHASECHK.TRANS64.TRYWAIT P0, [UR4+0x8], R3 ;  /* 0x00000803ff0075a7 */ /* 0x000e640008001104 */
[----:B-1----:R-:W-:Y:S05]  /*3b90*/  @!P0 BRA `(.L_x_82) ;  /* 0x0000005000d48947 */ /* 0x002fea0003800000 */
.L_x_81:
[----:B------:R-:W2:Y:S01]  /*3ba0*/  LDS R6, [UR37+0x200] ;  /* 0x00020025ff067984 */ /* 0x000ea20008000800 */
[----:B-1----:R-:W-:Y:S02]  /*3bb0*/  HFMA2 R2, -RZ, RZ, 0, 5.9604644775390625e-08 ;  /* 0x00000001ff027431 */ /* 0x002fe400000001ff */
[----:B------:R-:W-:Y:S01]  /*3bc0*/  IMAD.MOV.U32 R3, RZ, RZ, 0xffff ;  /* 0x0000ffffff037424 */ /* 0x000fe200078e00ff */
[----:B------:R-:W-:Y:S01]  /*3bd0*/  UPRMT UR5, UR8, 0x654, UR6 ;  /* 0x0000065408057896 */ /* 0x000fe20008000006 */
[----:B--2---:R-:W-:-:S03]  /*3be0*/  IMAD.SHL.U32 R5, R6, 0x20, RZ ;  /* 0x0000002006057824 */ /* 0x004fc600078e00ff */
[-C--:B------:R-:W-:Y:S02]  /*3bf0*/  SHF.L.U32 R3, R3, R6.reuse, RZ ;  /* 0x0000000603037219 */ /* 0x080fe400000006ff */
[----:B------:R-:W-:Y:S01]  /*3c00*/  SHF.L.U32 R6, R2, R6, RZ ;  /* 0x0000000602067219 */ /* 0x000fe200000006ff */
[----:B------:R2:W-:Y:S04]  /*3c10*/  STS [UR37+0x200], R5 ;  /* 0x00020005ff007988 */ /* 0x0005e80008000825 */
[----:B------:R2:W-:Y:S04]  /*3c20*/  ATOMS.OR RZ, [UR4+0x14], R3 ;  /* 0x00001403ffff798c */ /* 0x0005e8000b000004 */
[----:B------:R2:W-:Y:S01]  /*3c30*/  ATOMS.OR RZ, [UR4+0x18], R6 ;  /* 0x00001806ffff798c */ /* 0x0005e2000b000004 */
[----:B------:R-:W-:Y:S03]  /*3c40*/  SYNCS.ARRIVE.TRANS64.RED.A1T0 RZ, [UR5], RZ ;  /* 0x000000ffffff79a7 */ /* 0x000fe60008100405 */
[----:B------:R2:W-:Y:S01]  /*3c50*/  ATOMS.XOR RZ, [UR4+0x10], R2 ;  /* 0x00001002ffff798c */ /* 0x0005e2000b800004 */
[----:B------:R-:W-:Y:S05]  /*3c60*/  BRA `(.L_x_79) ;  /* 0x0000000000107947 */ /* 0x000fea0003800000 */
.L_x_72:
[----:B------:R-:W-:-:S05]  /*3c70*/  MOV R2, 0xffffffff ;  /* 0xffffffff00027802 */ /* 0x000fca0000000f00 */
[----:B------:R1:W-:Y:S02]  /*3c80*/  STS [UR37+0x200], R2 ;  /* 0x00020002ff007988 */ /* 0x0003e40008000825 */
[----:B-1----:R-:W-:Y:S02]  /*3c90*/  MOV R2, 0x3cb0 ;  /* 0x00003cb000027802 */ /* 0x002fe40000000f00 */
[----:B-----5:R-:W-:Y:S05]  /*3ca0*/  CALL.REL.NOINC `($__internal_1_$__cuda_sm10x_tcgen05_guardrail_trap_phase_invalid_during_alloc) ;  /* 0x0000005400dc7944 */ /* 0x020fea0003c00000 */
.L_x_79:
[----:B------:R-:W-:Y:S05]  /*3cb0*/  WARPSYNC.ALL ;  /* 0x0000000000007948 */ /* 0x000fea0003800000 */
[----:B------:R-:W3:Y:S01]  /*3cc0*/  S2UR UR11, SR_CgaCtaId ;  /* 0x00000000000b79c3 */ /* 0x000ee20000008800 */
[----:B------:R-:W-:Y:S01]  /*3cd0*/  UMOV UR4, 0x400 ;  /* 0x0000040000047882 */ /* 0x000fe20000000000 */
[----:B------:R-:W-:-:S06]  /*3ce0*/  NOP ;  /* 0x0000000000007918 */ /* 0x000fcc0000000000 */
[----:B------:R-:W-:Y:S06]  /*3cf0*/  BAR.ARV 0x6, 0xa0 ;  /* 0x0182800000007b1d */ /* 0x000fec0000002000 */
[----:B------:R-:W4:Y:S01]  /*3d00*/  LDCU UR5, c[0x0][0x38c] ;  /* 0x00007180ff0577ac */ /* 0x000f220008000800 */
[----:B------:R-:W-:Y:S01]  /*3d10*/  LOP3.LUT R4, R4, 0xffff, RZ, 0xc0, !PT ;  /* 0x0000ffff04047812 */ /* 0x000fe200078ec0ff */
[----:B-1----:R-:W-:Y:S01]  /*3d20*/  IMAD.MOV.U32 R9, RZ, RZ, 0x1 ;  /* 0x00000001ff097424 */ /* 0x002fe200078e00ff */
[----:B------:R-:W-:Y:S01]  /*3d30*/  LOP3.LUT R0, R0, 0xffff, RZ, 0xc0, !PT ;  /* 0x0000ffff00007812 */ /* 0x000fe200078ec0ff */
[----:B------:R-:W-:Y:S01]  /*3d40*/  IMAD.MOV.U32 R8, RZ, RZ, RZ ;  /* 0x000000ffff087224 */ /* 0x000fe200078e00ff */
[----:B------:R-:W-:Y:S01]  /*3d50*/  R2UR UR13, R4 ;  /* 0x00000000040d72ca */ /* 0x000fe200000e0000 */
[----:B------:R-:W-:Y:S01]  /*3d60*/  UMOV UR17, URZ ;  /* 0x000000ff00117c82 */ /* 0x000fe20008000000 */
[----:B------:R-:W-:Y:S01]  /*3d70*/  R2UR UR12, R0 ;  /* 0x00000000000c72ca */ /* 0x000fe200000e0000 */
[----:B------:R-:W-:Y:S01]  /*3d80*/  UMOV UR16, URZ ;  /* 0x000000ff00107c82 */ /* 0x000fe20008000000 */
[----:B------:R-:W-:Y:S01]  /*3d90*/  UMOV UR15, URZ ;  /* 0x000000ff000f7c82 */ /* 0x000fe20008000000 */
[----:B---3--:R-:W-:-:S02]  /*3da0*/  ULEA UR11, UR11, UR4, 0x18 ;  /* 0x000000040b0b7291 */ /* 0x008fc4000f8ec0ff */
[----:B------:R-:W-:Y:S02]  /*3db0*/  UISETP.NE.AND UP2, UPT, UR9, URZ, UPT ;  /* 0x000000ff0900728c */ /* 0x000fe4000bf45270 */
[----:B------:R-:W-:Y:S02]  /*3dc0*/  UIADD3 UR14, UPT, UPT, UR11, 0x5300, URZ ;  /* 0x000053000b0e7890 */ /* 0x000fe4000fffe0ff */
[----:B------:R-:W-:Y:S02]  /*3dd0*/  UIADD3 UR4, UPT, UPT, UR11, 0x2b300, URZ ;  /* 0x0002b3000b047890 */ /* 0x000fe4000fffe0ff */
[----:B----4-:R-:W-:Y:S01]  /*3de0*/  UIADD3 UR5, UPT, UPT, UR5, 0x3f, URZ ;  /* 0x0000003f05057890 */ /* 0x010fe2000fffe0ff */
[----:B--2---:R-:W1:Y:S01]  /*3df0*/  LDS R2, [UR11+0x200] ;  /* 0x0002000bff027984 */ /* 0x004e620008000800 */
[----:B------:R-:W-:Y:S02]  /*3e00*/  USHF.R.U32.HI UR14, URZ, 0x4, UR14 ;  /* 0x00000004ff0e7899 */ /* 0x000fe4000801160e */
[----:B------:R-:W-:-:S02]  /*3e10*/  USHF.R.S32.HI UR10, URZ, 0x1f, UR5 ;  /* 0x0000001fff0a7899 */ /* 0x000fc40008011405 */
[----:B------:R-:W-:Y:S02]  /*3e20*/  USHF.R.U32.HI UR4, URZ, 0x4, UR4 ;  /* 0x00000004ff047899 */ /* 0x000fe40008011604 */
[----:B------:R-:W-:Y:S02]  /*3e30*/  ULEA.HI UR10, UR10, UR5, URZ, 0x6 ;  /* 0x000000050a0a7291 */ /* 0x000fe4000f8f30ff */
[----:B------:R-:W-:Y:S02]  /*3e40*/  ULOP3.LUT UR14, UR14, 0x3fff, URZ, 0xc0, !UPT ;  /* 0x00003fff0e0e7892 */ /* 0x000fe4000f8ec0ff */
[----:B------:R-:W-:Y:S02]  /*3e50*/  USHF.R.S32.HI UR10, URZ, 0x6, UR10 ;  /* 0x00000006ff0a7899 */ /* 0x000fe4000801140a */
[----:B------:R-:W-:Y:S02]  /*3e60*/  ULOP3.LUT UR4, UR4, 0x3fff, URZ, 0xc0, !UPT ;  /* 0x00003fff04047892 */ /* 0x000fe4000f8ec0ff */
[----:B------:R-:W-:-:S02]  /*3e70*/  UISETP.LT.AND UP0, UPT, UR10, 0x1, UPT ;  /* 0x000000010a00788c */ /* 0x000fc4000bf01270 */
[----:B------:R-:W-:Y:S02]  /*3e80*/  ULOP3.LUT UR14, UR14, 0x10000, URZ, 0xfc, !UPT ;  /* 0x000100000e0e7892 */ /* 0x000fe4000f8efcff */
[----:B------:R-:W-:Y:S02]  /*3e90*/  ULOP3.LUT UR4, UR4, 0x10000, URZ, 0xfc, !UPT ;  /* 0x0001000004047892 */ /* 0x000fe4000f8efcff */
[----:B------:R-:W-:Y:S01]  /*3ea0*/  USEL UR23, UR10, 0x1, !UP0 ;  /* 0x000000010a177887 */ /* 0x000fe2000c000000 */
[----:B------:R-:W-:Y:S01]  /*3eb0*/  UMOV UR28, 0x0 ;  /* 0x00000000001c7882 */ /* 0x000fe20000000000 */
[----:B------:R-:W-:Y:S01]  /*3ec0*/  UMOV UR29, 0x10140010 ;  /* 0x10140010001d7882 */ /* 0x000fe20000000000 */
[----:B------:R-:W-:Y:S01]  /*3ed0*/  UMOV UR24, 0x0 ;  /* 0x0000000000187882 */ /* 0x000fe20000000000 */
[----:B------:R-:W-:Y:S01]  /*3ee0*/  UMOV UR25, 0x10140010 ;  /* 0x1014001000197882 */ /* 0x000fe20000000000 */
[----:B-1----:R-:W-:Y:S02]  /*3ef0*/  R2UR UR18, R2 ;  /* 0x00000000021272ca */ /* 0x002fe400000e0000 */
[----:B------:R-:W-:-:S13]  /*3f00*/  CS2R R2, SRZ ;  /* 0x0000000000027805 */ /* 0x000fda000001ff00 */
.L_x_90:
[C---:B------:R-:W-:Y:S02]  /*3f10*/  LEA R0, R8.reuse, UR11, 0x3 ;  /* 0x0000000b08007c11 */ /* 0x040fe4000f8e18ff */
[----:B------:R-:W-:Y:S02]  /*3f20*/  SHF.L.U32 R5, R3, 0x1f, RZ ;  /* 0x0000001f03057819 */ /* 0x000fe400000006ff */
[----:B------:R-:W-:Y:S02]  /*3f30*/  LEA R4, R8, UR11, 0x4 ;  /* 0x0000000b08047c11 */ /* 0x000fe4000f8e20ff */
[----:B------:R-:W1:Y:S02]  /*3f40*/  SYNCS.PHASECHK.TRANS64.TRYWAIT P0, [R0+URZ+0x150], R5 ;  /* 0x00015005000075a7 */ /* 0x000e6400080011ff */
[----:B-1-34-:R-:W-:Y:S05]  /*3f50*/  @!P0 BRA `(.L_x_83) ;  /* 0x0000004c00fc8947 */ /* 0x01afea0003800000 */
.L_x_176:
[----:B-1----:R-:W1:Y:S01]  /*3f60*/  LDS.128 R4, [R4+0x1e0] ;  /* 0x0001e00004047984 */ /* 0x002e620000000c00 */
[----:B------:R-:W-:Y:S02]  /*3f70*/  VIADD R0, R0, 0x160 ;  /* 0x0000016000007836 */ /* 0x000fe40000000000 */
[----:B------:R-:W-:Y:S01]  /*3f80*/  VIADD R8, R8, 0x1 ;  /* 0x0000000108087836 */ /* 0x000fe20000000000 */
[----:B------:R-:W-:Y:S01]  /*3f90*/  @!PT LDS RZ, [RZ] ;  /* 0x00000000fffff984 */ /* 0x000fe20000000800 */
[----:B------:R-:W-:Y:S01]  /*3fa0*/  @!PT LDS RZ, [RZ] ;  /* 0x00000000fffff984 */ /* 0x000fe20000000800 */
[----:B------:R-:W-:Y:S01]  /*3fb0*/  @!PT LDS RZ, [RZ] ;  /* 0x00000000fffff984 */ /* 0x000fe20000000800 */
[----:B------:R-:W-:Y:S01]  /*3fc0*/  @!PT LDS RZ, [RZ] ;  /* 0x00000000fffff984 */ /* 0x000fe20000000800 */
[----:B------:R2:W-:Y:S06]  /*3fd0*/  MEMBAR.ALL.CTA ;  /* 0x0000000000007992 */ /* 0x0005ec0000008000 */
[----:B--2---:R-:W2:Y:S01]  /*3fe0*/  FENCE.VIEW.ASYNC.S ;  /* 0x00000000000073c6 */ /* 0x004ea20000000000 */
[----:B------:R-:W-:-:S04]  /*3ff0*/  PRMT R0, RZ, 0x654, R0 ;  /* 0x00000654ff007816 */ /* 0x000fc80000000000 */
[----:B--2---:R2:W-:Y:S01]  /*4000*/  SYNCS.ARRIVE.TRANS64.RED.A1T0 RZ, [R0+URZ], RZ ;  /* 0x000000ff00ff79a7 */ /* 0x0045e200081004ff */
[----:B-1----:R-:W-:Y:S01]  /*4010*/  LOP3.LUT P1, RZ, R6, 0x1, RZ, 0xc0, !PT ;  /* 0x0000000106ff7812 */ /* 0x002fe2000782c0ff */
[----:B--2---:R-:W-:-:S12]  /*4020*/  BRA.U UP2, `(.L_x_84) ;  /* 0x0000000102e07547 */ /* 0x004fd8000b800000 */
[----:B------:R-:W1:Y:S01]  /*4030*/  LDCU UR5, c[0x0][0x38c] ;  /* 0x00007180ff0577ac */ /* 0x000e620008000800 */
[----:B------:R-:W-:Y:S02]  /*4040*/  PLOP3.LUT P2, PT, PT, PT, PT, 0x80, 0x8 ;  /* 0x000000000008781c */ /* 0x000fe40003f4f070 */
[----:B------:R-:W-:Y:S01]  /*4050*/  SHF.L.U32 R5, R9, 0x1f, RZ ;  /* 0x0000001f09057819 */ /* 0x000fe200000006ff */
[----:B------:R-:W-:Y:S02]  /*4060*/  ULEA UR19, UR17, UR11, 0x3 ;  /* 0x0000000b11137291 */ /* 0x000fe4000f8e18ff */
[----:B------:R-:W-:Y:S02]  /*4070*/  UIMAD UR20, UR17, 0x50, UR18 ;  /* 0x00000050111478a4 */ /* 0x000fe4000f8e0212 */
[----:B-1----:R-:W-:-:S06]  /*4080*/  UISETP.GE.AND UP0, UPT, UR5, 0x1, UPT ;  /* 0x000000010500788c */ /* 0x002fcc000bf06270 */
[----:B------:R-:W-:-:S05]  /*4090*/  PLOP3.LUT P0, PT, PT, PT, UP0, 0x80, 0x8 ;  /* 0x000000000008781c */ /* 0x000fca0003f0f008 */
[----:B------:R-:W-:-:S08]  /*40a0*/  @UP0 ULEA UR5, UR16, UR11, 0x3 ;  /* 0x0000000b10050291 */ /* 0x000fd0000f8e18ff */
[----:B------:R-:W-:-:S04]  /*40b0*/  @P0 SHF.L.U32 R0, R2, 0x1f, RZ ;  /* 0x0000001f02000819 */ /* 0x000fc800000006ff */
[----:B------:R1:W2:Y:S01]  /*40c0*/  @P0 SYNCS.PHASECHK.TRANS64.TRYWAIT P2, [UR5], R0 ;  /* 0x00000000ff0005a7 */ /* 0x0002a20008041105 */
[----:B------:R-:W3:Y:S02]  /*40d0*/  SYNCS.PHASECHK.TRANS64.TRYWAIT P0, [UR19+0x190], R5 ;  /* 0x00019005ff0075a7 */ /* 0x000ee40008001113 */
[----:B-123--:R-:W-:Y:S05]  /*40e0*/  @!P0 BRA `(.L_x_85) ;  /* 0x0000004c00ac8947 */ /* 0x00efea0003800000 */
.L_x_178:
[----:B------:R-:W-:Y:S01]  /*40f0*/  UMOV UR22, UR15 ;  /* 0x0000000f00167c82 */ /* 0x000fe20008000000 */
[----:B------:R-:W-:Y:S05]  /*4100*/  BRA.U !UP0, `(.L_x_86) ;  /* 0x0000000108987547 */ /* 0x000fea000b800000 */
[----:B------:R-:W-:Y:S02]  /*4110*/  UIADD3 UR22, UPT, UPT, UR23, UR15, URZ ;  /* 0x0000000f17167290 */ /* 0x000fe4000fffe0ff */
[----:B------:R-:W-:Y:S01]  /*4120*/  UPLOP3.LUT UP3, UPT, UPT, UPT, UPT, 0x40, 0x4 ;  /* 0x000000000004789c */ /* 0x000fe20003f6e870 */
[----:B------:R-:W-:Y:S01]  /*4130*/  UMOV UR21, UR10 ;  /* 0x0000000a00157c82 */ /* 0x000fe20008000000 */
[----:B------:R-:W-:-:S09]  /*4140*/  UMOV UR5, UR16 ;  /* 0x0000001000057c82 */ /* 0x000fd20008000000 */
.L_x_89:
[----:B--2---:R-:W-:Y:S01]  /*4150*/  ULEA UR7, UR5, UR11, 0x3 ;  /* 0x0000000b05077291 */ /* 0x004fe2000f8e18ff */
[----:B---3--:R-:W-:Y:S11]  /*4160*/  @P2 BRA `(.L_x_87) ;  /* 0x00000000000c2947 */ /* 0x008ff60003800000 */
[----:B-1----:R-:W-:Y:S04]  /*4170*/  SHF.L.U32 R5, R2, 0x1f, RZ ;  /* 0x0000001f02057819 */ /* 0x002fe800000006ff */
[----:B------:R-:W1:Y:S02]  /*4180*/  SYNCS.PHASECHK.TRANS64.TRYWAIT P0, [UR7], R5 ;  /* 0x00000005ff0075a7 */ /* 0x000e640008001107 */
[----:B-1----:R-:W-:Y:S05]  /*4190*/  @!P0 BRA `(.L_x_88) ;  /* 0x0000004c00988947 */ /* 0x002fea0003800000 */
.L_x_87:
[----:B------:R-:W-:Y:S01]  /*41a0*/  UISETP.NE.AND UP0, UPT, UR21, 0x1, UPT ;  /* 0x000000011500788c */ /* 0x000fe2000bf05270 */
[----:B------:R-:W-:Y:S01]  /*41b0*/  PLOP3.LUT P2, PT, PT, PT, PT, 0x80, 0x8 ;  /* 0x000000000008781c */ /* 0x000fe20003f4f070 */
[----:B------:R-:W-:Y:S02]  /*41c0*/  UIADD3 UR16, UPT, UPT, UR5, 0x1, URZ ;  /* 0x0000000105107890 */ /* 0x000fe4000fffe0ff */
[----:B------:R-:W-:Y:S02]  /*41d0*/  UIMAD UR6, UR5, 0xa0, UR4 ;  /* 0x000000a0050678a4 */ /* 0x000fe4000f8e0204 */
[----:B------:R-:W-:Y:S01]  /*41e0*/  UISETP.NE.AND UP1, UPT, UR16, 0x13, UPT ;  /* 0x000000131000788c */ /* 0x000fe2000bf25270 */
[----:B------:R-:W-:Y:S01]  /*41f0*/  PLOP3.LUT P0, PT, PT, PT, UP0, 0x80, 0x8 ;  /* 0x000000000008781c */ /* 0x000fe20003f0f008 */
[----:B------:R-:W-:Y:S02]  /*4200*/  ULEA UR30, UR5, UR14, 0x9 ;  /* 0x0000000e051e7291 */ /* 0x000fe4000f8e48ff */
[----:B------:R-:W-:Y:S02]  /*4210*/  USEL UR27, URZ, 0x1, UP1 ;  /* 0x00000001ff1b7887 */ /* 0x000fe40008800000 */
[----:B------:R-:W-:Y:S02]  /*4220*/  USEL UR16, UR16, URZ, UP1 ;  /* 0x000000ff10107287 */ /* 0x000fe40008800000 */
[----:B------:R-:W-:Y:S02]  /*4230*/  UIADD3 UR34, UPT, UPT, UR6, 0x2, URZ ;  /* 0x0000000206227890 */ /* 0x000fe4000fffe0ff */
[----:B------:R-:W-:Y:S01]  /*4240*/  @UP0 ULEA UR26, UR16, UR11, 0x3 ;  /* 0x0000000b101a0291 */ /* 0x000fe2000f8e18ff */
[----:B------:R-:W-:Y:S01]  /*4250*/  LOP3.LUT R2, R2, UR27, RZ, 0x3c, !PT ;  /* 0x0000001b02027c12 */ /* 0x000fe2000f8e3cff */
[----:B------:R-:W-:Y:S01]  /*4260*/  UIADD3 UR32, UPT, UPT, UR30, 0x2, URZ ;  /* 0x000000021e207890 */ /* 0x000fe2000fffe0ff */
[----:B------:R-:W-:Y:S02]  /*4270*/  UMOV UR31, 0x80004020 ;  /* 0x80004020001f7882 */ /* 0x000fe40000000000 */
[----:B-1----:R-:W-:Y:S01]  /*4280*/  @P0 SHF.L.U32 R0, R2, 0x1f, RZ ;  /* 0x0000001f02000819 */ /* 0x002fe200000006ff */
[----:B------:R-:W-:Y:S01]  /*4290*/  UMOV UR35, 0x80004020 ;  /* 0x8000402000237882 */ /* 0x000fe20000000000 */
[----:B------:R-:W-:Y:S01]  /*42a0*/  UMOV UR33, 0x80004020 ;  /* 0x8000402000217882 */ /* 0x000fe20000000000 */
[----:B------:R-:W-:Y:S01]  /*42b0*/  UIADD3 UR15, UPT, UPT, UR15, 0x1, URZ ;  /* 0x000000010f0f7890 */ /* 0x000fe2000fffe0ff */
[----:B------:R2:W3:Y:S01]  /*42c0*/  @P0 SYNCS.PHASECHK.TRANS64.TRYWAIT P2, [UR26], R0 ;  /* 0x00000000ff0005a7 */ /* 0x0004e2000804111a */
[----:B------:R-:W-:Y:S02]  /*42d0*/  UIADD3 UR26, UPT, UPT, UR7, 0x98, URZ ;  /* 0x00000098071a7890 */ /* 0x000fe4000fffe0ff */
[----:B------:R-:W-:Y:S02]  /*42e0*/  UISETP.NE.AND UP0, UPT, UR15, UR22, UPT ;  /* 0x000000160f00728c */ /* 0x000fe4000bf05270 */
[----:B------:R-:W-:Y:S01]  /*42f0*/  UIADD3 UR21, UPT, UPT, UR21, -0x1, URZ ;  /* 0xffffffff15157890 */ /* 0x000fe2000fffe0ff */
[----:B------:R-:W-:Y:S01]  /*4300*/  UMOV UR7, 0x80004020 ;  /* 0x8000402000077882 */ /* 0x000fe20000000000 */
[----:B------:R-:W-:Y:S01]  /*4310*/  UMOV UR5, UR16 ;  /* 0x0000001000057c82 */ /* 0x000fe20008000000 */
[----:B------:R2:W-:Y:S01]  /*4320*/  UTCQMMA.2CTA gdesc[UR30], gdesc[UR6], tmem[UR20], tmem[UR28], idesc[UR29], UP3 ;  /* 0x00ff1c061e0075ea */ /* 0x0005e20009a00314 */
[----:B------:R-:W-:Y:S01]  /*4330*/  UPLOP3.LUT UP3, UPT, UPT, UPT, UPT, 0x80, 0x8 ;  /* 0x000000000008789c */ /* 0x000fe20003f6f070 */
[----:B------:R2:W-:Y:S01]  /*4340*/  UTCQMMA.2CTA gdesc[UR32], gdesc[UR34], tmem[UR20], tmem[UR24], idesc[UR25], UPT ;  /* 0x00ff1822200075ea */ /* 0x0005e2000ba00314 */
[----:B------:R2:W-:Y:S01]  /*4350*/  UTCBAR.2CTA.MULTICAST [UR26], URZ, UR13 ;  /* 0x000000ff1a0073e9 */ /* 0x0005e2000820080d */
[----:B------:R-:W-:Y:S08]  /*4360*/  BRA.U UP0, `(.L_x_89) ;  /* 0xfffffffd00787547 */ /* 0x000ff0000b83ffff */
.L_x_86:
[----:B------:R-:W-:Y:S01]  /*4370*/  UIADD3 UR19, UPT, UPT, UR19, 0x170, URZ ;  /* 0x0000017013137890 */ /* 0x000fe2000fffe0ff */
[----:B------:R-:W-:-:S08]  /*4380*/  UMOV UR15, UR22 ;  /* 0x00000016000f7c82 */ /* 0x000fd00008000000 */
[----:B------:R4:W-:Y:S01]  /*4390*/  UTCBAR.2CTA.MULTICAST [UR19], URZ, UR12 ;  /* 0x000000ff130073e9 */ /* 0x0009e2000820080c */
[----:B------:R-:W-:Y:S02]  /*43a0*/  NOP ;  /* 0x0000000000007918 */ /* 0x000fe40000000000 */
.L_x_84:
[----:B------:R-:W-:Y:S01]  /*43b0*/  UIADD3 UR17, UPT, UPT, UR17, 0x1, URZ ;  /* 0x0000000111117890 */ /* 0x000fe2000fffe0ff */
[----:B------:R-:W-:-:S03]  /*43c0*/  ISETP.NE.AND P0, PT, R8, 0x2, PT ;  /* 0x000000020800780c */ /* 0x000fc60003f05270 */
[----:B------:R-:W-:Y:S01]  /*43d0*/  UISETP.NE.AND UP0, UPT, UR17, 0x4, UPT ;  /* 0x000000041100788c */ /* 0x000fe2000bf05270 */
[----:B-12---:R-:W-:Y:S02]  /*43e0*/  SEL R0, RZ, 0x1, P0 ;  /* 0x00000001ff007807 */ /* 0x006fe40000000000 */
[----:B------:R-:W-:Y:S01]  /*43f0*/  SEL R8, R8, RZ, P0 ;  /* 0x000000ff08087207 */ /* 0x000fe20000000000 */
[----:B------:R-:W-:Y:S01]  /*4400*/  USEL UR5, URZ, 0x1, UP0 ;  /* 0x00000001ff057887 */ /* 0x000fe20008000000 */
[----:B------:R-:W-:Y:S01]  /*4410*/  LOP3.LUT R3, R3, R0, RZ, 0x3c, !PT ;  /* 0x0000000003037212 */ /* 0x000fe200078e3cff */
[----:B------:R-:W-:-:S04]  /*4420*/  USEL UR17, UR17, URZ, UP0 ;  /* 0x000000ff11117287 */ /* 0x000fc80008000000 */
[----:B------:R-:W-:Y:S01]  /*4430*/  LOP3.LUT R9, R9, UR5, RZ, 0x3c, !PT ;  /* 0x0000000509097c12 */ /* 0x000fe2000f8e3cff */
[----:B------:R-:W-:Y:S07]  /*4440*/  @P1 BRA `(.L_x_90) ;  /* 0xfffffff800b01947 */ /* 0x000fee000383ffff */
[----:B------:R-:W1:Y:S01]  /*4450*/  S2UR UR4, SR_CgaCtaId ;  /* 0x00000000000479c3 */ /* 0x000e620000008800 */
[----:B------:R-:W-:Y:S01]  /*4460*/  ELECT P0, URZ, PT ;  /* 0x0000000000ff782f */ /* 0x000fe20003800000 */
[----:B------:R-:W-:Y:S01]  /*4470*/  HFMA2 R0, -RZ, RZ, 0, 5.9604644775390625e-08 ;  /* 0x00000001ff007431 */ /* 0x000fe200000001ff */
[----:B------:R-:W-:-:S05]  /*4480*/  UMOV UR5, 0x40 ;  /* 0x0000004000057882 */ /* 0x000fca0000000000 */
[----:B------:R-:W-:Y:S01]  /*4490*/  UVIRTCOUNT.DEALLOC.SMPOOL 0x80 ;  /* 0x000000800000784c */ /* 0x000fe20000000000 */
[----:B------:R-:W-:Y:S02]  /*44a0*/  UISETP.NE.AND UP0, UPT, UR9, URZ, UPT ;  /* 0x000000ff0900728c */ /* 0x000fe4000bf05270 */
[----:B-1----:R-:W-:-:S09]  /*44b0*/  ULEA UR4, UR4, UR5, 0x18 ;  /* 0x0000000504047291 */ /* 0x002fd2000f8ec0ff */
[----:B------:R1:W-:Y:S01]  /*44c0*/  @P0 STS.U8 [UR4+0x1c], R0 ;  /* 0x00001c00ff000988 */ /* 0x0003e20008000004 */
[----:B------:R-:W-:Y:S05]  /*44d0*/  BRA.U UP0, `(.L_x_91) ;  /* 0x0000000100a07547 */ /* 0x000fea000b800000 */
[----:B------:R-:W-:Y:S01]  /*44e0*/  UIADD3 UR5, UPT, UPT, UR11, 0x190, URZ ;  /* 0x000001900b057890 */ /* 0x000fe2000fffe0ff */
[----:B------:R-:W-:-:S03]  /*44f0*/  SHF.L.U32 R3, R9, 0x1f, RZ ;  /* 0x0000001f09037819 */ /* 0x000fc600000006ff */
[----:B------:R-:W-:-:S09]  /*4500*/  ULEA UR6, UR17, UR5, 0x3 ;  /* 0x0000000511067291 */ /* 0x000fd2000f8e18ff */
[----:B------:R-:W2:Y:S02]  /*4510*/  SYNCS.PHASECHK.TRANS64.TRYWAIT P0, [UR6], R3 ;  /* 0x00000003ff0075a7 */ /* 0x000ea40008001106 */
[----:B--2---:R-:W-:Y:S05]  /*4520*/  @!P0 BRA `(.L_x_92) ;  /* 0x0000004800cc8947 */ /* 0x004fea0003800000 */
.L_x_181:
        /* <DEDUP_REMOVED lines=9> */
.L_x_183:
        /* <DEDUP_REMOVED lines=9> */
.L_x_185:
[----:B------:R-:W-:-:S04]  /*4650*/  UIADD3 UR7, UPT, UPT, UR7, 0x1, URZ ;  /* 0x0000000107077890 */ /* 0x000fc8000fffe0ff */
[----:B------:R-:W-:-:S04]  /*4660*/  UISETP.NE.AND UP1, UPT, UR7, 0x4, UPT ;  /* 0x000000040700788c */ /* 0x000fc8000bf25270 */
[----:B------:R-:W-:Y:S02]  /*4670*/  USEL UR6, URZ, 0x1, UP1 ;  /* 0x00000001ff067887 */ /* 0x000fe40008800000 */
[----:B------:R-:W-:-:S04]  /*4680*/  USEL UR7, UR7, URZ, UP1 ;  /* 0x000000ff07077287 */ /* 0x000fc80008800000 */
[----:B------:R-:W-:Y:S01]  /*4690*/  ULEA UR7, UR7, UR5, 0x3 ;  /* 0x0000000507077291 */ /* 0x000fe2000f8e18ff */
[----:B-1----:R-:W-:-:S04]  /*46a0*/  LOP3.LUT R3, R2, UR6, RZ, 0x3c, !PT ;  /* 0x0000000602037c12 */ /* 0x002fc8000f8e3cff */
[----:B------:R-:W-:Y:S01]  /*46b0*/  SHF.L.U32 R3, R3, 0x1f, RZ ;  /* 0x0000001f03037819 */ /* 0x000fe200000006ff */
[----:B------:R-:W-:-:S04]  /*46c0*/  IMAD.U32 R0, RZ, RZ, UR7 ;  /* 0x00000007ff007e24 */ /* 0x000fc8000f8e00ff */
[----:B------:R1:W2:Y:S03]  /*46d0*/  SYNCS.PHASECHK.TRANS64.TRYWAIT P0, [R0+URZ], R3 ;  /* 0x00000003000075a7 */ /* 0x0002a600080011ff */
[----:B--2---:R-:W-:Y:S05]  /*46e0*/  @!P0 NANOSLEEP.SYNCS 0x989680 ;  /* 0x009896800000895d */ /* 0x004fea0003900000 */
[----:B------:R-:W2:Y:S02]  /*46f0*/  @!P0 SYNCS.PHASECHK.TRANS64 P0, [R0+URZ], R3 ;  /* 0x00000003000085a7 */ /* 0x000ea400080010ff */
[----:B--2---:R-:W-:Y:S05]  /*4700*/  @P0 BRA `(.L_x_95) ;  /* 0x0000000000200947 */ /* 0x004fea0003800000 */
.L_x_96:
[----:B--2---:R2:W1:Y:S02]  /*4710*/  SYNCS.PHASECHK.TRANS64.TRYWAIT P0, [R0+URZ], R3 ;  /* 0x00000003000075a7 */ /* 0x00446400080011ff */
[----:B-1----:R-:W-:Y:S05]  /*4720*/  @!P0 NANOSLEEP.SYNCS 0x989680 ;  /* 0x009896800000895d */ /* 0x002fea0003900000 */
[----:B------:R-:W1:Y:S02]  /*4730*/  @!P0 SYNCS.PHASECHK.TRANS64 P0, [R0+URZ], R3 ;  /* 0x00000003000085a7 */ /* 0x000e6400080010ff */
[----:B-1----:R-:W-:Y:S05]  /*4740*/  @!P0 BRA `(.L_x_96) ;  /* 0xfffffffc00f08947 */ /* 0x002fea000383ffff */
[----:B------:R-:W-:Y:S05]  /*4750*/  BRA `(.L_x_95) ;  /* 0x00000000000c7947 */ /* 0x000fea0003800000 */
.L_x_91:
[----:B------:R-:W-:-:S04]  /*4760*/  UIADD3 UR5, UPT, UPT, UR11, 0x1d0, URZ ;  /* 0x000001d00b057890 */ /* 0x000fc8000fffe0ff */
[----:B------:R-:W-:-:S09]  /*4770*/  UPRMT UR5, UR8, 0x654, UR5 ;  /* 0x0000065408057896 */ /* 0x000fd20008000005 */
[----:B------:R-:W-:Y:S03]  /*4780*/  SYNCS.ARRIVE.TRANS64.RED.A1T0 RZ, [UR5], RZ ;  /* 0x000000ffffff79a7 */ /* 0x000fe60008100405 */
.L_x_95:
[----:B-12---:R-:W-:Y:S01]  /*4790*/  SHF.L.U32 R3, RZ, 0x1f, RZ ;  /* 0x0000001fff037819 */ /* 0x006fe200000006ff */
[----:B------:R-:W-:Y:S01]  /*47a0*/  UIADD3 UR5, UPT, UPT, UR11, 0x1d0, URZ ;  /* 0x000001d00b057890 */ /* 0x000fe2000fffe0ff */
[----:B------:R-:W-:Y:S02]  /*47b0*/  PLOP3.LUT P0, PT, PT, PT, UP0, 0x80, 0x8 ;  /* 0x000000000008781c */ /* 0x000fe40003f0f008 */
[----:B------:R-:W1:Y:S02]  /*47c0*/  SYNCS.PHASECHK.TRANS64.TRYWAIT P1, [UR11+0x1d0], R3 ;  /* 0x0001d003ff0075a7 */ /* 0x000e64000802110b */
[----:B-1----:R-:W-:Y:S09]  /*47d0*/  @!P1 BRA `(.L_x_97) ;  /* 0x0000004800689947 */ /* 0x002ff20003800000 */
.L_x_187:
[----:B------:R-:W-:Y:S02]  /*47e0*/  @!UP0 UPRMT UR5, UR8, 0x654, UR5 ;  /* 0x0000065408058896 */ /* 0x000fe40008000005 */
[----:B------:R-:W-:Y:S01]  /*47f0*/  ULOP3.LUT UR6, UR18, 0xffff, URZ, 0xc0, !UPT ;  /* 0x0000ffff12067892 */ /* 0x000fe2000f8ec0ff */
[----:B------:R-:W-:-:S03]  /*4800*/  UMOV UR8, 0xffff ;  /* 0x0000ffff00087882 */ /* 0x000fc60000000000 */
[----:B------:R-:W-:-:S03]  /*4810*/  USHF.R.U32.HI UR6, URZ, 0x5, UR6 ;  /* 0x00000005ff067899 */ /* 0x000fc60008011606 */
[----:B------:R-:W-:Y:S01]  /*4820*/  @!P0 SYNCS.ARRIVE.TRANS64.RED.A1T0 RZ, [UR5], RZ ;  /* 0x000000ffffff89a7 */ /* 0x000fe20008100405 */
[----:B------:R-:W-:Y:S01]  /*4830*/  NOP ;  /* 0x0000000000007918 */ /* 0x000fe20000000000 */
[----:B-1----:R-:W1:Y:S01]  /*4840*/  LDS R0, [UR4+0x14] ;  /* 0x00001404ff007984 */ /* 0x002e620008000800 */
[----:B------:R-:W-:Y:S01]  /*4850*/  USHF.L.U32 UR8, UR8, UR6, URZ ;  /* 0x0000000608087299 */ /* 0x000fe200080006ff */
[----:B------:R-:W-:Y:S02]  /*4860*/  UMOV UR5, 0x1 ;  /* 0x0000000100057882 */ /* 0x000fe40000000000 */
[----:B------:R-:W-:-:S03]  /*4870*/  USHF.L.U32 UR5, UR5, UR6, URZ ;  /* 0x0000000605057299 */ /* 0x000fc600080006ff */
[----:B-1----:R-:W-:-:S04]  /*4880*/  LOP3.LUT R0, R0, UR8, RZ, 0xc0, !PT ;  /* 0x0000000800007c12 */ /* 0x002fc8000f8ec0ff */
[----:B------:R-:W-:-:S13]  /*4890*/  ISETP.NE.AND P0, PT, R0, UR8, PT ;  /* 0x0000000800007c0c */ /* 0x000fda000bf05270 */
[----:B------:R-:W-:Y:S05]  /*48a0*/  @P0 BRA `(.L_x_98) ;  /* 0x0000000000580947 */ /* 0x000fea0003800000 */
[----:B------:R-:W1:Y:S02]  /*48b0*/  LDS R0, [UR4+0x18] ;  /* 0x00001804ff007984 */ /* 0x000e640008000800 */
[----:B-1----:R-:W-:-:S04]  /*48c0*/  LOP3.LUT R0, R0, UR5, RZ, 0xc0, !PT ;  /* 0x0000000500007c12 */ /* 0x002fc8000f8ec0ff */
[----:B------:R-:W-:-:S13]  /*48d0*/  ISETP.NE.AND P0, PT, R0, UR5, PT ;  /* 0x0000000500007c0c */ /* 0x000fda000bf05270 */
[----:B------:R-:W-:Y:S05]  /*48e0*/  @P0 BRA `(.L_x_99) ;  /* 0x00000000003c0947 */ /* 0x000fea0003800000 */
[----:B------:R-:W1:Y:S01]  /*48f0*/  S2R R2, SR_LANEID ;  /* 0x0000000000027919 */ /* 0x000e620000000000 */
[----:B------:R-:W-:Y:S01]  /*4900*/  ULOP3.LUT UR8, URZ, UR8, URZ, 0x33, !UPT ;  /* 0x00000008ff087292 */ /* 0x000fe2000f8e33ff */
[----:B------:R-:W-:Y:S01]  /*4910*/  LOP3.LUT R4, RZ, UR5, RZ, 0x33, !PT ;  /* 0x00000005ff047c12 */ /* 0x000fe2000f8e33ff */
[----:B------:R-:W-:Y:S02]  /*4920*/  VOTEU.ANY UR7, UPT, PT ;  /* 0x0000000000077886 */ /* 0x000fe400038e0100 */
[----:B------:R-:W-:Y:S01]  /*4930*/  UFLO.U32 UR7, UR7 ;  /* 0x00000007000772bd */ /* 0x000fe200080e0000 */
[----:B------:R-:W2:Y:S01]  /*4940*/  REDUX UR5, R4 ;  /* 0x00000000040573c4 */ /* 0x000ea20000000000 */
[----:B------:R-:W-:-:S06]  /*4950*/  IMAD.U32 R0, RZ, RZ, UR8 ;  /* 0x00000008ff007e24 */ /* 0x000fcc000f8e00ff */
[----:B------:R1:W-:Y:S01]  /*4960*/  UTCATOMSWS.AND URZ, UR8 ;  /* 0x0000000800ff79e3 */ /* 0x0003e20008000000 */
[----:B------:R-:W3:Y:S01]  /*4970*/  REDUX UR6, R0 ;  /* 0x00000000000673c4 */ /* 0x000ee20000000000 */
[----:B-1----:R-:W-:Y:S01]  /*4980*/  ISETP.EQ.U32.AND P0, PT, R2, UR7, PT ;  /* 0x0000000702007c0c */ /* 0x002fe2000bf02070 */
[----:B--2---:R-:W-:Y:S01]  /*4990*/  IMAD.U32 R2, RZ, RZ, UR5 ;  /* 0x00000005ff027e24 */ /* 0x004fe2000f8e00ff */
[----:B---3--:R-:W-:-:S11]  /*49a0*/  MOV R3, UR6 ;  /* 0x0000000600037c02 */ /* 0x008fd60008000f00 */
[----:B------:R1:W-:Y:S04]  /*49b0*/  @P0 ATOMS.AND RZ, [UR4+0x14], R3 ;  /* 0x00001403ffff098c */ /* 0x0003e8000a800004 */
[----:B------:R1:W-:Y:S01]  /*49c0*/  @P0 ATOMS.AND RZ, [UR4+0x18], R2 ;  /* 0x00001802ffff098c */ /* 0x0003e2000a800004 */
[----:B------:R-:W-:Y:S05]  /*49d0*/  BRA `(.L_x_100) ;  /* 0x0000000000147947 */ /* 0x000fea0003800000 */
.L_x_99:
[----:B------:R-:W-:Y:S02]  /*49e0*/  MOV R2, 0x4a00 ;  /* 0x00004a0000027802 */ /* 0x000fe40000000f00 */
[----:B---345:R-:W-:Y:S05]  /*49f0*/  CALL.REL.NOINC `($__internal_0_$__cuda_sm10x_tcgen05_guardrail_trap_col_being_dealloced_not_returned_by_alloc) ;  /* 0x00000048007c7944 */ /* 0x038fea0003c00000 */
[----:B------:R-:W-:Y:S05]  /*4a00*/  BRA `(.L_x_100) ;  /* 0x0000000000087947 */ /* 0x000fea0003800000 */
.L_x_98:
[----:B------:R-:W-:Y:S02]  /*4a10*/  MOV R2, 0x4a30 ;  /* 0x00004a3000027802 */ /* 0x000fe40000000f00 */
[----:B---345:R-:W-:Y:S05]  /*4a20*/  CALL.REL.NOINC `($__internal_2_$__cuda_sm10x_tcgen05_guardrail_trap_unallocated_columns_being_dealloced) ;  /* 0x0000004800887944 */ /* 0x038fea0003c00000 */
.L_x_100:
[----:B------:R-:W-:Y:S01]  /*4a30*/  NOP ;  /* 0x0000000000007918 */ /* 0x000fe20000000000 */
[----:B----4-:R-:W-:Y:S05]  /*4a40*/  EXIT ;  /* 0x000000000000794d */ /* 0x010fea0003800000 */
.L_x_71:
[----:B------:R-:W-:-:S09]  /*4a50*/  UISETP.NE.OR UP5, UPT, UR10, 0x3, !UP5 ;  /* 0x000000030a00788c */ /* 0x000fd2000efa5670 */
[----:B------:R-:W-:Y:S05]  /*4a60*/  BRA.U UP5, `(.L_x_101) ;  /* 0x0000000d05347547 */ /* 0x000fea000b800000 */
[----:B------:R-:W1:Y:S01]  /*4a70*/  LDC R0, c[0x0][0xb30] ;  /* 0x0002cc00ff007b82 */ /* 0x000e620000000800 */
[----:B------:R-:W2:Y:S01]  /*4a80*/  LDCU.64 UR8, c[0x0][0x888] ;  /* 0x00011100ff0877ac */ /* 0x000ea20008000a00 */
[----:B------:R-:W-:Y:S01]  /*4a90*/  IMAD.MOV.U32 R30, RZ, RZ, 0x1 ;  /* 0x00000001ff1e7424 */ /* 0x000fe200078e00ff */
[----:B------:R-:W-:Y:S01]  /*4aa0*/  CS2R R28, SRZ ;  /* 0x00000000001c7805 */ /* 0x000fe2000001ff00 */
[----:B------:R-:W-:Y:S01]  /*4ab0*/  IMAD.MOV.U32 R25, RZ, RZ, 0x2800 ;  /* 0x00002800ff197424 */ /* 0x000fe200078e00ff */
[----:B------:R-:W3:Y:S03]  /*4ac0*/  LDCU.64 UR4, c[0x0][0x890] ;  /* 0x00011200ff0477ac */ /* 0x000ee60008000a00 */
[----:B------:R-:W4:Y:S01]  /*4ad0*/  LDC R19, c[0x0][0x370] ;  /* 0x0000dc00ff137b82 */ /* 0x000f220000000800 */
[----:B------:R-:W-:Y:S01]  /*4ae0*/  UMOV UR7, 0x400 ;  /* 0x0000040000077882 */ /* 0x000fe20000000000 */
[----:B------:R-:W-:-:S02]  /*4af0*/  UPLOP3.LUT UP1, UPT, UPT, UPT, UPT, 0x40, 0x4 ;  /* 0x000000000004789c */ /* 0x000fc40003f2e870 */
[----:B------:R-:W-:-:S04]  /*4b00*/  ULEA UR7, UR37, UR7, 0x18 ;  /* 0x0000000725077291 */ /* 0x000fc8000f8ec0ff */
[----:B------:R-:W4:Y:S01]  /*4b10*/  LDC R2, c[0x0][0xb0c] ;  /* 0x0002c300ff027b82 */ /* 0x000f220000000800 */
[----:B--2---:R-:W-:Y:S02]  /*4b20*/  UISETP.NE.U32.AND UP5, UPT, UR8, URZ, UPT ;  /* 0x000000ff0800728c */ /* 0x004fe4000bfa5070 */
[----:B------:R-:W-:Y:S02]  /*4b30*/  UIADD3 UR8, UPT, UPT, UR7, 0x130, URZ ;  /* 0x0000013007087890 */ /* 0x000fe4000fffe0ff */
[----:B---3--:R-:W-:-:S03]  /*4b40*/  UISETP.NE.U32.AND UP6, UPT, UR4, URZ, UPT ;  /* 0x000000ff0400728c */ /* 0x008fc6000bfc5070 */
[----:B------:R-:W2:Y:S01]  /*4b50*/  LDC R18, c[0x0][0xb20] ;  /* 0x0002c800ff127b82 */ /* 0x000ea20000000800 */
[----:B-1----:R-:W-:Y:S01]  /*4b60*/  ISETP.NE.AND P1, PT, R0, 0x1, PT ;  /* 0x000000010000780c */ /* 0x002fe20003f25270 */
[----:B------:R-:W-:Y:S02]  /*4b70*/  UISETP.NE.AND.EX UP5, UPT, UR9, URZ, UPT, UP5 ;  /* 0x000000ff0900728c */ /* 0x000fe4000bfa5350 */
[----:B------:R-:W-:Y:S02]  /*4b80*/  UPRMT UR37, UR37, 0x654, UR8 ;  /* 0x0000065425257896 */ /* 0x000fe40008000008 */
[----:B------:R-:W-:Y:S02]  /*4b90*/  UISETP.NE.AND.EX UP6, UPT, UR5, URZ, UPT, UP6 ;  /* 0x000000ff0500728c */ /* 0x000fe4000bfc5360 */
[----:B------:R-:W1:Y:S08]  /*4ba0*/  LDC.64 R32, c[0x0][0x348] ;  /* 0x0000d200ff207b82 */ /* 0x000e700000000a00 */
[----:B------:R-:W3:Y:S08]  /*4bb0*/  LDC.64 R16, c[0x0][0xb10] ;  /* 0x0002c400ff107b82 */ /* 0x000ef00000000a00 */
[----:B------:R-:W1:Y:S08]  /*4bc0*/  LDC.64 R6, c[0x0][0xb18] ;  /* 0x0002c600ff067b82 */ /* 0x000e700000000a00 */
[----:B------:R-:W1:Y:S08]  /*4bd0*/  LDC.64 R4, c[0x0][0xb28] ;  /* 0x0002ca00ff047b82 */ /* 0x000e700000000a00 */
[----:B--2-4-:R-:W1:Y:S02]  /*4be0*/  LDC R24, c[0x0][0x374] ;  /* 0x0000dd00ff187b82 */ /* 0x014e640000000800 */
.L_x_109:
[C---:B------:R-:W-:Y:S02]  /*4bf0*/  LEA R0, R29.reuse, UR7, 0x3 ;  /* 0x000000071d007c11 */ /* 0x040fe4000f8e18ff */
[----:B------:R-:W-:Y:S02]  /*4c00*/  SHF.L.U32 R3, R28, 0x1f, RZ ;  /* 0x0000001f1c037819 */ /* 0x000fe400000006ff */
[----:B------:R-:W-:Y:S02]  /*4c10*/  LEA R20, R29, UR7, 0x4 ;  /* 0x000000071d147c11 */ /* 0x000fe4000f8e20ff */
[----:B--2---:R-:W2:Y:S02]  /*4c20*/  SYNCS.PHASECHK.TRANS64.TRYWAIT P0, [R0+URZ+0x150], R3 ;  /* 0x00015003000075a7 */ /* 0x004ea400080011ff */
[----:B--2---:R-:W-:Y:S05]  /*4c30*/  @!P0 BRA `(.L_x_102) ;  /* 0x0000004400688947 */ /* 0x004fea0003800000 */
.L_x_188:
[----:B------:R-:W-:Y:S01]  /*4c40*/  ISETP.GE.AND P0, PT, R92, 0x1, PT ;  /* 0x000000015c00780c */ /* 0x000fe20003f06270 */
[----:B------:R-:W4:Y:S01]  /*4c50*/  LDS.128 R20, [R20+0x1e0] ;  /* 0x0001e00014147984 */ /* 0x000f220000000c00 */
[----:B------:R-:W-:Y:S01]  /*4c60*/  ISETP.NE.U32.AND P4, PT, RZ, UR4, PT ;  /* 0x00000004ff007c0c */ /* 0x000fe2000bf85070 */
[----:B--2---:R-:W-:Y:S01]  /*4c70*/  VIADD R0, R0, 0x160 ;  /* 0x0000016000007836 */ /* 0x004fe20000000000 */
[----:B------:R-:W-:Y:S02]  /*4c80*/  SHF.L.U32 R26, R30, 0x1f, RZ ;  /* 0x0000001f1e1a7819 */ /* 0x000fe400000006ff */
[----:B------:R-:W-:Y:S02]  /*4c90*/  ISETP.NE.AND.EX P4, PT, RZ, UR5, PT, P4 ;  /* 0x00000005ff007c0c */ /* 0x000fe4000bf85340 */
[----:B------:R-:W-:Y:S01]  /*4ca0*/  PRMT R0, RZ, 0x654, R0 ;  /* 0x00000654ff007816 */ /* 0x000fe20000000000 */
[----:B------:R-:W-:Y:S01]  /*4cb0*/  @!PT LDS RZ, [RZ] ;  /* 0x00000000fffff984 */ /* 0x000fe20000000800 */
[----:B------:R-:W-:Y:S01]  /*4cc0*/  @!PT LDS RZ, [RZ] ;  /* 0x00000000fffff984 */ /* 0x000fe20000000800 */
[----:B------:R-:W-:Y:S01]  /*4cd0*/  @!PT LDS RZ, [RZ] ;  /* 0x00000000fffff984 */ /* 0x000fe20000000800 */
[----:B------:R-:W-:Y:S01]  /*4ce0*/  @!PT LDS RZ, [RZ] ;  /* 0x00000000fffff984 */ /* 0x000fe20000000800 */
[----:B------:R2:W-:Y:S06]  /*4cf0*/  MEMBAR.ALL.CTA ;  /* 0x0000000000007992 */ /* 0x0005ec0000008000 */
[----:B--2---:R-:W2:Y:S02]  /*4d00*/  FENCE.VIEW.ASYNC.S ;  /* 0x00000000000073c6 */ /* 0x004ea40000000000 */
[----:B--2---:R2:W-:Y:S01]  /*4d10*/  SYNCS.ARRIVE.TRANS64.RED.A1T0 RZ, [R0+URZ], RZ ;  /* 0x000000ff00ff79a7 */ /* 0x0045e200081004ff */
[----:B----4-:R-:W-:Y:S11]  /*4d20*/  LOP3.LUT P3, RZ, R22, 0x1, RZ, 0xc0, !PT ;  /* 0x0000000116ff7812 */ /* 0x010ff6000786c0ff */
[----:B------:R-:W-:Y:S02]  /*4d30*/  @!UPT UIADD3 URZ, UPT, UPT, URZ, URZ, URZ ;  /* 0x000000fffffff290 */ /* 0x000fe4000fffe0ff */
[----:B------:R-:W-:Y:S02]  /*4d40*/  @P3 MOV R13, R20 ;  /* 0x00000014000d3202 */ /* 0x000fe40000000f00 */
[----:B------:R-:W-:Y:S01]  /*4d50*/  @P3 LOP3.LUT R8, R21, 0xffff, RZ, 0xc0, !PT ;  /* 0x0000ffff15083812 */ /* 0x000fe200078ec0ff */
[----:B--2---:R-:W-:Y:S06]  /*4d60*/  @!P0 BRA `(.L_x_103) ;  /* 0x0000000000a48947 */ /* 0x004fec0003800000 */
[----:B-1----:R-:W-:Y:S01]  /*4d70*/  IMAD.HI.U32 R31, R24, R7, RZ ;  /* 0x00000007181f7227 */ /* 0x002fe200078e00ff */
[----:B------:R-:W-:Y:S02]  /*4d80*/  ISETP.NE.AND P0, PT, R6, 0x1, PT ;  /* 0x000000010600780c */ /* 0x000fe40003f05270 */
[----:B------:R-:W-:Y:S01]  /*4d90*/  ISETP.NE.AND P2, PT, R92, 0x1, PT ;  /* 0x000000015c00780c */ /* 0x000fe20003f45270 */
[----:B---3--:R-:W-:Y:S01]  /*4da0*/  IMAD.HI.U32 R34, R19, R16, RZ ;  /* 0x0000001013227227 */ /* 0x008fe200078e00ff */
[----:B------:R-:W-:Y:S02]  /*4db0*/  SHF.R.U32.HI R31, RZ, R18, R31 ;  /* 0x00000012ff1f7219 */ /* 0x000fe4000001161f */
[----:B------:R-:W-:Y:S01]  /*4dc0*/  ISETP.NE.AND P5, PT, R2, 0x1, PT ;  /* 0x000000010200780c */ /* 0x000fe20003fa5270 */
[----:B------:R-:W-:Y:S01]  /*4dd0*/  IMAD.HI.U32 R36, R13, R16, RZ ;  /* 0x000000100d247227 */ /* 0x000fe200078e00ff */
[----:B------:R-:W-:Y:S02]  /*4de0*/  SHF.R.U32.HI R34, RZ, R17, R34 ;  /* 0x00000011ff227219 */ /* 0x000fe40000011622 */
[----:B------:R-:W-:Y:S01]  /*4df0*/  SEL R3, R24, R31, !P0 ;  /* 0x0000001f18037207 */ /* 0x000fe20004000000 */
[C---:B------:R-:W-:Y:S01]  /*4e00*/  IMAD.HI.U32 R31, R8.reuse, R7, RZ ;  /* 0x00000007081f7227 */ /* 0x040fe200078e00ff */
[----:B------:R-:W-:Y:S02]  /*4e10*/  SEL R11, R19, R34, !P5 ;  /* 0x00000022130b7207 */ /* 0x000fe40006800000 */
[----:B------:R-:W-:Y:S01]  /*4e20*/  SHF.R.U32.HI R36, RZ, R17, R36 ;  /* 0x00000011ff247219 */ /* 0x000fe20000011624 */
[----:B------:R-:W-:Y:S01]  /*4e30*/  IMAD.HI.U32 R38, R3, R4, RZ ;  /* 0x0000000403267227 */ /* 0x000fe200078e00ff */
[----:B------:R-:W-:Y:S03]  /*4e40*/  SHF.R.U32.HI R31, RZ, R18, R31 ;  /* 0x00000012ff1f7219 */ /* 0x000fe6000001161f */
[----:B------:R-:W-:Y:S01]  /*4e50*/  IMAD.HI.U32 R34, R11, R4, RZ ;  /* 0x000000040b227227 */ /* 0x000fe200078e00ff */
[----:B------:R-:W-:Y:S02]  /*4e60*/  @P2 SHF.R.U32.HI R3, RZ, R5, R38 ;  /* 0x00000005ff032219 */ /* 0x000fe40000011626 */
[----:B------:R-:W-:Y:S02]  /*4e70*/  SEL R9, R8, R31, !P0 ;  /* 0x0000001f08097207 */ /* 0x000fe40004000000 */
[----:B------:R-:W-:Y:S01]  /*4e80*/  @P2 SHF.R.U32.HI R11, RZ, R5, R34 ;  /* 0x00000005ff0b2219 */ /* 0x000fe20000011622 */
[C---:B------:R-:W-:Y:S01]  /*4e90*/  IMAD R10, R92.reuse, R3, RZ ;  /* 0x000000035c0a7224 */ /* 0x040fe200078e02ff */
[----:B------:R-:W-:Y:S01]  /*4ea0*/  SEL R3, R13, R36, !P5 ;  /* 0x000000240d037207 */ /* 0x000fe20006800000 */
[C---:B------:R-:W-:Y:S03]  /*4eb0*/  IMAD.HI.U32 R14, R9.reuse, R4, RZ ;  /* 0x00000004090e7227 */ /* 0x040fe600078e00ff */
[----:B------:R-:W-:Y:S01]  /*4ec0*/  ISETP.GE.AND P0, PT, R9, R10, PT ;  /* 0x0000000a0900720c */ /* 0x000fe20003f06270 */
[C---:B------:R-:W-:Y:S01]  /*4ed0*/  IMAD R12, R92.reuse, R11, RZ ;  /* 0x0000000b5c0c7224 */ /* 0x040fe200078e02ff */
[-C--:B------:R-:W-:Y:S04]  /*4ee0*/  SHF.R.U32.HI R14, RZ, R5.reuse, R14 ;  /* 0x00000005ff0e7219 */ /* 0x080fe8000001160e */
[----:B------:R-:W-:Y:S02]  /*4ef0*/  ISETP.GE.OR P0, PT, R3, R12, P0 ;  /* 0x0000000c0300720c */ /* 0x000fe40000706670 */
[----:B------:R-:W-:Y:S05]  /*4f00*/  SEL R15, R9, R14, !P2 ;  /* 0x0000000e090f7207 */ /* 0x000fea0005000000 */
[----:B------:R-:W-:Y:S04]  /*4f10*/  IMAD.MOV R14, RZ, RZ, -R15 ;  /* 0x000000ffff0e7224 */ /* 0x000fe800078e0a0f */
[----:B------:R-:W-:Y:S02]  /*4f20*/  IMAD R14, R92, R14, R9 ;  /* 0x0000000e5c0e7224 */ /* 0x000fe400078e0209 */
[C---:B------:R-:W-:Y:S05]  /*4f30*/  @!P0 IMAD.HI.U32 R10, R3.reuse, R4, RZ ;  /* 0x00000004030a8227 */ /* 0x040fea00078e00ff */
[----:B------:R-:W-:Y:S04]  /*4f40*/  @!P0 SHF.R.U32.HI R10, RZ, R5, R10 ;  /* 0x00000005ff0a8219 */ /* 0x000fe8000001160a */
[----:B------:R-:W-:Y:S01]  /*4f50*/  @!P0 SEL R0, R3, R10, !P2 ;  /* 0x0000000a03008207 */ /* 0x000fe20005000000 */
[----:B------:R-:W-:Y:S03]  /*4f60*/  IMAD.MOV R10, RZ, RZ, -R3 ;  /* 0x000000ffff0a7224 */ /* 0x000fe600078e0a03 */
[----:B------:R-:W-:Y:S01]  /*4f70*/  @!P0 IADD3 R15, PT, PT, R15, -R0, RZ ;  /* 0x800000000f0f8210 */ /* 0x000fe20007ffe0ff */
[----:B------:R-:W-:Y:S01]  /*4f80*/  @!P0 IMAD R0, R11, R14, R0 ;  /* 0x0000000e0b008224 */ /* 0x000fe200078e0200 */
[----:B------:R-:W-:Y:S01]  /*4f90*/  IADD3 R11, PT, PT, -R9, RZ, RZ ;  /* 0x000000ff090b7210 */ /* 0x000fe20007ffe1ff */
[----:B------:R-:W-:Y:S02]  /*4fa0*/  IMAD R13, R2, R10, R13 ;  /* 0x0000000a020d7224 */ /* 0x000fe400078e020d */
[----:B------:R-:W-:Y:S02]  /*4fb0*/  @!P0 IMAD R9, R15, R92, R3 ;  /* 0x0000005c0f098224 */ /* 0x000fe400078e0203 */
[----:B------:R-:W-:Y:S02]  /*4fc0*/  @!P0 IMAD.MOV.U32 R3, RZ, RZ, R0 ;  /* 0x000000ffff038224 */ /* 0x000fe400078e0000 */
[----:B------:R-:W-:Y:S02]  /*4fd0*/  IMAD R8, R6, R11, R8 ;  /* 0x0000000b06087224 */ /* 0x000fe400078e0208 */
[----:B------:R-:W-:Y:S02]  /*4fe0*/  IMAD R13, R3, R2, R13 ;  /* 0x00000002030d7224 */ /* 0x000fe400078e020d */
[----:B------:R-:W-:Y:S02]  /*4ff0*/  IMAD R8, R9, R6, R8 ;  /* 0x0000000609087224 */ /* 0x000fe400078e0208 */
.L_x_103:
[----:B------:R-:W-:Y:S05]  /*5000*/  BRA.U UP1, `(.L_x_104) ;  /* 0x0000000101107547 */ /* 0x000fea000b800000 */
[----:B------:R-:W-:Y:S04]  /*5010*/  MOV R0, UR6 ;  /* 0x0000000600007c02 */ /* 0x000fe80008000f00 */
[----:B------:R-:W-:Y:S04]  /*5020*/  SHF.L.U32 R3, R0, 0x1f, RZ ;  /* 0x0000001f00037819 */ /* 0x000fe800000006ff */
[----:B------:R-:W2:Y:S02]  /*5030*/  SYNCS.PHASECHK.TRANS64.TRYWAIT P0, [UR7+0x148], R3 ;  /* 0x00014803ff0075a7 */ /* 0x000ea40008001107 */
[----:B--2---:R-:W-:Y:S05]  /*5040*/  @!P0 BRA `(.L_x_105) ;  /* 0x0000004000788947 */ /* 0x004fea0003800000 */
.L_x_104:
[----:B------:R-:W-:Y:S05]  /*5050*/  BRA.U !UP6, `(.L_x_106) ;  /* 0x000000010e347547 */ /* 0x000fea000b800000 */
[----:B------:R-:W-:Y:S01]  /*5060*/  UPLOP3.LUT UP0, UPT, UPT, UPT, UP5, 0x80, 0x8 ;  /* 0x000000000008789c */ /* 0x000fe20003f0f050 */
[----:B------:R-:W-:Y:S05]  /*5070*/  HFMA2 R198, -RZ, RZ, 0, 5.9604644775390625e-08 ;  /* 0x00000001ffc67431 */ /* 0x000fea00000001ff */
[----:B------:R-:W-:Y:S05]  /*5080*/  PLOP3.LUT P0, PT, PT, PT, UP0, 0x80, 0x8 ;  /* 0x000000000008781c */ /* 0x000fea0003f0f008 */
[----:B------:R-:W4:Y:S01]  /*5090*/  @UP0 LDCU.64 UR10, c[0x0][0x888] ;  /* 0x00011100ff0a07ac */ /* 0x000f220008000a00 */
[----:B------:R-:W-:Y:S04]  /*50a0*/  @UP0 UIMAD UR8, UR36, UR4, URZ ;  /* 0x00000004240802a4 */ /* 0x000fe8000f8e02ff */
[----:B----4-:R-:W-:Y:S06]  /*50b0*/  @UP0 UIMAD.WIDE UR10, UR8, 0x4, UR10 ;  /* 0x00000004080a08a5 */ /* 0x010fec000f8e020a */
[----:B------:R-:W-:Y:S02]  /*50c0*/  IMAD.U32 R10, RZ, RZ, UR10 ;  /* 0x0000000aff0a7e24 */ /* 0x000fe4000f8e00ff */
[----:B------:R-:W-:Y:S05]  /*50d0*/  IMAD.U32 R11, RZ, RZ, UR11 ;  /* 0x0000000bff0b7e24 */ /* 0x000fea000f8e00ff */
[----:B--2---:R-:W2:Y:S02]  /*50e0*/  @P0 LDG.E R0, desc[UR46][R10.64] ;  /* 0x0000002e0a000981 */ /* 0x004ea4000c1e1900 */
[----:B--2---:R-:W-:Y:S01]  /*50f0*/  @P0 R2UR UR38, R0 ;  /* 0x00000000002602ca */ /* 0x004fe200000e0000 */
[----:B------:R-:W-:Y:S05]  /*5100*/  IMAD.MOV.U32 R0, RZ, RZ, 0x1 ;  /* 0x00000001ff007424 */ /* 0x000fea00078e00ff */
[----:B------:R-:W-:Y:S08]  /*5110*/  @!P0 PRMT R198, R0, 0x7610, R198 ;  /* 0x0000761000c68816 */ /* 0x000ff000000000c6 */
[----:B------:R-:W4:Y:S02]  /*5120*/  @!UP0 LDCU UR38, c[0x0][0x880] ;  /* 0x00011000ff2687ac */ /* 0x000f240008000800 */
.L_x_106:
[----:B----4-:R-:W-:Y:S01]  /*5130*/  @!P4 FSETP.EQ.AND P5, PT, RZ, UR38, PT ;  /* 0x00000026ff00cc0b */ /* 0x010fe2000bfa2000 */
[----:B------:R-:W-:Y:S01]  /*5140*/  @!UPT UIADD3 URZ, UPT, UPT, URZ, URZ, URZ ;  /* 0x000000fffffff290 */ /* 0x000fe2000fffe0ff */
[----:B------:R-:W-:Y:S11]  /*5150*/  @!P4 BRA `(.L_x_107) ;  /* 0x000000000014c947 */ /* 0x000ff60003800000 */
[----:B------:R-:W-:Y:S02]  /*5160*/  LOP3.LUT P0, RZ, R198, 0xff, RZ, 0xc0, !PT ;  /* 0x000000ffc6ff7812 */ /* 0x000fe4000780c0ff */
[----:B------:R-:W-:Y:S04]  /*5170*/  PLOP3.LUT P5, PT, PT, PT, UP0, 0x80, 0x8 ;  /* 0x000000000008781c */ /* 0x000fe80003faf008 */
[----:B------:R-:W-:Y:S07]  /*5180*/  PLOP3.LUT P5, PT, P5, PT, PT, 0x8, 0x80 ;  /* 0x000000000080781c */ /* 0x000fee0002fae170 */
[----:B------:R-:W-:Y:S11]  /*5190*/  @P0 FSETP.EQ.AND P5, PT, RZ, UR38, PT ;  /* 0x00000026ff000c0b */ /* 0x000ff6000bfa2000 */
[----:B------:R-:W-:Y:S02]  /*51a0*/  @!UPT UIADD3 URZ, UPT, UPT, URZ, URZ, URZ ;  /* 0x000000fffffff290 */ /* 0x000fe4000fffe0ff */
.L_x_107:
[----:B------:R-:W4:Y:S01]  /*51b0*/  SYNCS.PHASECHK.TRANS64.TRYWAIT P4, [UR7+0x138], R26 ;  /* 0x0001381aff0075a7 */ /* 0x000f220008081107 */
[----:B------:R-:W-:Y:S01]  /*51c0*/  @P3 SHF.R.U32.HI R27, RZ, 0x10, R21 ;  /* 0x00000010ff1b3819 */ /* 0x000fe20000011615 */
[----:B------:R-:W-:Y:S01]  /*51d0*/  VIADD R29, R29, 0x1 ;  /* 0x000000011d1d7836 */ /* 0x000fe20000000000 */
[----:B------:R-:W1:Y:S08]  /*51e0*/  LDC.64 R14, c[0x0][0xb10] ;  /* 0x0002c400ff0e7b82 */ /* 0x000e700000000a00 */
[----:B------:R-:W3:Y:S08]  /*51f0*/  LDC.64 R10, c[0x0][0xb18] ;  /* 0x0002c600ff0a7b82 */ /* 0x000ef00000000a00 */
[----:B--2---:R-:W2:Y:S08]  /*5200*/  @!P1 LDC R0, c[0x0][0xb20] ;  /* 0x0002c800ff009b82 */ /* 0x004eb00000000800 */
[----:B------:R-:W2:Y:S01]  /*5210*/  @!P1 LDC R3, c[0x0][0xb0c] ;  /* 0x0002c300ff039b82 */ /* 0x000ea20000000800 */
[----:B-1----:R-:W-:Y:S05]  /*5220*/  @!P1 IMAD.HI.U32 R14, R13, R14, RZ ;  /* 0x0000000e0d0e9227 */ /* 0x002fea00078e00ff */
[----:B------:R-:W-:Y:S01]  /*5230*/  @!P1 SHF.R.U32.HI R14, RZ, R15, R14 ;  /* 0x0000000fff0e9219 */ /* 0x000fe2000001160e */
[----:B---3--:R-:W-:Y:S01]  /*5240*/  @!P1 IMAD.HI.U32 R11, R8, R11, RZ ;  /* 0x0000000b080b9227 */ /* 0x008fe200078e00ff */
[----:B------:R-:W-:Y:S04]  /*5250*/  @!P1 ISETP.NE.AND P0, PT, R10, 0x1, PT ;  /* 0x000000010a00980c */ /* 0x000fe80003f05270 */
[----:B--2---:R-:W-:Y:S02]  /*5260*/  @!P1 SHF.R.U32.HI R9, RZ, R0, R11 ;  /* 0x00000000ff099219 */ /* 0x004fe4000001160b */
[----:B------:R-:W-:Y:S02]  /*5270*/  @!P1 ISETP.NE.AND P2, PT, R3, 0x1, PT ;  /* 0x000000010300980c */ /* 0x000fe40003f45270 */
[----:B------:R-:W-:Y:S02]  /*5280*/  @!P1 SEL R9, R8, R9, !P0 ;  /* 0x0000000908099207 */ /* 0x000fe40004000000 */
[----:B------:R-:W-:Y:S02]  /*5290*/  ELECT P0, URZ, PT ;  /* 0x0000000000ff782f */ /* 0x000fe40003800000 */
[----:B------:R-:W-:Y:S05]  /*52a0*/  @!P1 SEL R14, R13, R14, !P2 ;  /* 0x0000000e0d0e9207 */ /* 0x000fea0005000000 */
[----:B------:R-:W-:Y:S02]  /*52b0*/  @!P1 IMAD.IADD R0, R9, 0x1, -R14 ;  /* 0x0000000109009824 */ /* 0x000fe400078e0a0e */
[----:B------:R-:W-:Y:S02]  /*52c0*/  @!P1 IMAD.IADD R9, R14, 0x1, -R9 ;  /* 0x000000010e099824 */ /* 0x000fe400078e0a09 */
[----:B------:R-:W-:Y:S02]  /*52d0*/  @!P1 IMAD R13, R0, R3, R13 ;  /* 0x00000003000d9224 */ /* 0x000fe400078e020d */
[----:B------:R-:W-:Y:S01]  /*52e0*/  @!P1 IMAD R8, R9, R10, R8 ;  /* 0x0000000a09089224 */ /* 0x000fe200078e0208 */
[----:B----4-:R-:W-:Y:S06]  /*52f0*/  @!P4 BRA `(.L_x_108) ;  /* 0x0000003c00e4c947 */ /* 0x010fec0003800000 */
.L_x_191:
[----:B------:R-:W-:Y:S01]  /*5300*/  PLOP3.LUT P5, PT, P5, P0, PT, 0xf2, 0x2f ;  /* 0x00000000002f781c */ /* 0x000fe20002fa1e72 */
[----:B------:R-:W-:Y:S01]  /*5310*/  UMOV UR14, 0x0 ;  /* 0x00000000000e7882 */ /* 0x000fe20000000000 */
[----:B------:R-:W-:Y:S01]  /*5320*/  UMOV UR15, 0x10000000 ;  /* 0x10000000000f7882 */ /* 0x000fe20000000000 */
[----:B------:R-:W-:Y:S01]  /*5330*/  UMOV UR44, UR36 ;  /* 0x00000024002c7c82 */ /* 0x000fe20008000000 */
[----:B------:R-:W-:Y:S01]  /*5340*/  UMOV UR28, UR36 ;  /* 0x00000024001c7c82 */ /* 0x000fe20008000000 */
[----:B------:R-:W-:Y:S01]  /*5350*/  UMOV UR20, UR36 ;  /* 0x0000002400147c82 */ /* 0x000fe20008000000 */
[----:B------:R-:W-:Y:S01]  /*5360*/  UMOV UR12, UR36 ;  /* 0x00000024000c7c82 */ /* 0x000fe20008000000 */
[----:B------:R-:W-:Y:S06]  /*5370*/  LOP3.LUT R30, R30, 0x1, RZ, 0x3c, !PT ;  /* 0x000000011e1e7812 */ /* 0x000fec00078e3cff */
[----:B-1----:R-:W-:Y:S01]  /*5380*/  @!P5 IADD3 R3, P0, PT, R32, 0x580, RZ ;  /* 0x000005802003d810 */ /* 0x002fe20007f1e0ff */
[----:B------:R-:W-:Y:S01]  /*5390*/  @!P5 IMAD R197, R197, 0x50, RZ ;  /* 0x00000050c5c5d824 */ /* 0x000fe200078e02ff */
[----:B------:R-:W-:Y:S01]  /*53a0*/  VOTEU.ALL UP4, P5 ;  /* 0x0000000000ff7886 */ /* 0x000fe20002880000 */
[----:B------:R-:W-:Y:S01]  /*53b0*/  @!P5 IMAD.SHL.U32 R187, R187, 0x80, RZ ;  /* 0x00000080bbbbd824 */ /* 0x000fe200078e00ff */
[----:B------:R-:W-:Y:S01]  /*53c0*/  @!P5 R2UR UR9, R3 ;  /* 0x000000000309d2ca */ /* 0x000fe200000e0000 */
[----:B------:R-:W-:Y:S01]  /*53d0*/  @!P5 IMAD.X R0, RZ, RZ, R33, P0 ;  /* 0x000000ffff00d224 */ /* 0x000fe200000e0621 */
[----:B------:R-:W-:Y:S01]  /*53e0*/  @!P5 R2UR UR42, R197 ;  /* 0x00000000c52ad2ca */ /* 0x000fe200000e0000 */
[----:B------:R-:W-:Y:S01]  /*53f0*/  @!UP4 UIADD3 UR41, UPT, UPT, UR7, 0x130, URZ ;  /* 0x000001300729c890 */ /* 0x000fe2000fffe0ff */
[----:B------:R-:W-:Y:S01]  /*5400*/  @!P5 R2UR UR43, R187 ;  /* 0x00000000bb2bd2ca */ /* 0x000fe200000e0000 */
[----:B------:R-:W-:Y:S01]  /*5410*/  @!UP4 UIADD3 UR40, UPT, UPT, UR7, 0x280, URZ ;  /* 0x000002800728c890 */ /* 0x000fe2000fffe0ff */
[----:B------:R-:W-:Y:S01]  /*5420*/  @!P5 R2UR UR8, R0 ;  /* 0x000000000008d2ca */ /* 0x000fe200000e0000 */
[----:B------:R-:W-:Y:S01]  /*5430*/  VOTEU.ALL UP3, P5 ;  /* 0x0000000000ff7886 */ /* 0x000fe20002860000 */
[----:B------:R-:W-:Y:S01]  /*5440*/  @!UP4 UIADD3 UR32, UPT, UPT, UR7, 0xa80, URZ ;  /* 0x00000a800720c890 */ /* 0x000fe2000fffe0ff */
[----:B------:R-:W-:Y:S01]  /*5450*/  ISETP.NE.AND P0, PT, R29, 0x2, PT ;  /* 0x000000021d00780c */ /* 0x000fe20003f05270 */
[----:B------:R-:W-:Y:S01]  /*5460*/  VOTEU.ALL UP2, P5 ;  /* 0x0000000000ff7886 */ /* 0x000fe20002840000 */
[----:B------:R-:W-:Y:S01]  /*5470*/  UMOV UR33, UR41 ;  /* 0x0000002900217c82 */ /* 0x000fe20008000000 */
[----:B------:R-:W-:Y:S01]  /*5480*/  @!UP4 UIADD3 UR24, UPT, UPT, UR7, 0x1280, URZ ;  /* 0x000012800718c890 */ /* 0x000fe2000fffe0ff */
[----:B------:R-:W-:Y:S01]  /*5490*/  IMAD.U32 R10, RZ, RZ, UR9 ;  /* 0x00000009ff0a7e24 */ /* 0x000fe2000f8e00ff */
[----:B------:R-:W-:Y:S01]  /*54a0*/  VOTEU.ALL UP1, P5 ;  /* 0x0000000000ff7886 */ /* 0x000fe20002820000 */
[----:B------:R-:W-:Y:S01]  /*54b0*/  @!UP4 UIADD3 UR34, UPT, UPT, UR42, 0x10, URZ ;  /* 0x000000102a22c890 */ /* 0x000fe2000fffe0ff */
[----:B------:R-:W-:Y:S01]  /*54c0*/  SEL R3, RZ, 0x1, P0 ;  /* 0x00000001ff037807 */ /* 0x000fe20000000000 */
[----:B------:R-:W-:Y:S01]  /*54d0*/  UMOV UR35, UR43 ;  /* 0x0000002b00237c82 */ /* 0x000fe20008000000 */
[----:B------:R-:W-:Y:S01]  /*54e0*/  @!P5 R2UR UR22, R10 ;  /* 0x000000000a16d2ca */ /* 0x000fe200000e0000 */
[----:B------:R-:W-:Y:S01]  /*54f0*/  IMAD.U32 R11, RZ, RZ, UR8 ;  /* 0x00000008ff0b7e24 */ /* 0x000fe2000f8e00ff */
[----:B------:R-:W-:Y:S01]  /*5500*/  @!UP4 UIADD3 UR26, UPT, UPT, UR42, 0x20, URZ ;  /* 0x000000202a1ac890 */ /* 0x000fe2000fffe0ff */
[----:B------:R-:W-:Y:S01]  /*5510*/  LOP3.LUT R28, R28, R3, RZ, 0x3c, !PT ;  /* 0x000000031c1c7212 */ /* 0x000fe200078e3cff */
[----:B------:R-:W-:Y:S01]  /*5520*/  UMOV UR25, UR41 ;  /* 0x0000002900197c82 */ /* 0x000fe20008000000 */
[----:B------:R-:W-:Y:S01]  /*5530*/  UMOV UR27, UR43 ;  /* 0x0000002b001b7c82 */ /* 0x000fe20008000000 */
[----:B------:R-:W-:Y:S01]  /*5540*/  @!P5 R2UR UR23, R11 ;  /* 0x000000000b17d2ca */ /* 0x000fe200000e0000 */
[----:B------:R-:W-:Y:S01]  /*5550*/  @!UP4 UIADD3 UR16, UPT, UPT, UR7, 0x1a80, URZ ;  /* 0x00001a800710c890 */ /* 0x000fe2000fffe0ff */
[----:B------:R-:W-:Y:S01]  /*5560*/  SEL R29, R29, RZ, P0 ;  /* 0x000000ff1d1d7207 */ /* 0x000fe20000000000 */
[----:B------:R-:W-:Y:S01]  /*5570*/  @!UP4 UIADD3 UR18, UPT, UPT, UR42, 0x30, URZ ;  /* 0x000000302a12c890 */ /* 0x000fe2000fffe0ff */
[----:B------:R-:W-:Y:S01]  /*5580*/  IMAD.IADD R197, R8, 0x1, R186 ;  /* 0x0000000108c57824 */ /* 0x000fe200078e02ba */
[----:B------:R-:W-:Y:S01]  /*5590*/  UMOV UR17, UR41 ;  /* 0x0000002900117c82 */ /* 0x000fe20008000000 */
[----:B------:R-:W-:Y:S01]  /*55a0*/  UMOV UR19, UR43 ;  /* 0x0000002b00137c82 */ /* 0x000fe20008000000 */
[----:B------:R-:W-:Y:S01]  /*55b0*/  @!UP4 UIADD3 UR8, UPT, UPT, UR7, 0x2280, URZ ;  /* 0x000022800708c890 */ /* 0x000fe2000fffe0ff */
[----:B------:R-:W-:Y:S01]  /*55c0*/  IMAD.IADD R187, R13, 0x1, R196 ;  /* 0x000000010dbb7824 */ /* 0x000fe200078e02c4 */
[----:B------:R-:W-:Y:S01]  /*55d0*/  @!UP4 UIADD3 UR10, UPT, UPT, UR42, 0x40, URZ ;  /* 0x000000402a0ac890 */ /* 0x000fe2000fffe0ff */
[----:B------:R-:W-:Y:S01]  /*55e0*/  UMOV UR9, UR41 ;  /* 0x0000002900097c82 */ /* 0x000fe20008000000 */
[----:B------:R-:W-:Y:S02]  /*55f0*/  UMOV UR11, UR43 ;  /* 0x0000002b000b7c82 */ /* 0x000fe40008000000 */
[----:B------:R-:W-:Y:S01]  /*5600*/  @!UP3 UTMALDG.3D [UR40], [UR22], desc[UR14] ;  /* 0x00000e281600b5b4 */ /* 0x000fe20008011000 */
[----:B------:R1:W-:Y:S01]  /*5610*/  @!UP2 UTMALDG.3D [UR32], [UR22], desc[UR14] ;  /* 0x00000e201600a5b4 */ /* 0x0003e20008011000 */
[----:B------:R-:W-:Y:S01]  /*5620*/  VOTEU.ALL UP2, P5 ;  /* 0x0000000000ff7886 */ /* 0x000fe20002840000 */
[----:B------:R2:W-:Y:S01]  /*5630*/  @!UP1 UTMALDG.3D [UR24], [UR22], desc[UR14] ;  /* 0x00000e18160095b4 */ /* 0x0005e20008011000 */
[----:B------:R-:W-:Y:S03]  /*5640*/  VOTEU.ALL UP1, P5 ;  /* 0x0000000000ff7886 */ /* 0x000fe60002820000 */
[----:B------:R2:W-:Y:S02]  /*5650*/  @!UP2 UTMALDG.3D [UR16], [UR22], desc[UR14] ;  /* 0x00000e101600a5b4 */ /* 0x0005e40008011000 */
[----:B------:R2:W-:Y:S01]  /*5660*/  @!UP1 UTMALDG.3D [UR8], [UR22], desc[UR14] ;  /* 0x00000e08160095b4 */ /* 0x0005e20008011000 */
[----:B------:R2:W-:Y:S01]  /*5670*/  @!P5 SYNCS.ARRIVE.TRANS64.RED.A0TR RZ, [UR7+0x130], R25 ;  /* 0x00013019ffffd9a7 */ /* 0x0005e20008300407 */
[----:B------:R-:W-:Y:S01]  /*5680*/  UPLOP3.LUT UP1, UPT, UPT, UPT, UPT, 0x80, 0x8 ;  /* 0x000000000008789c */ /* 0x000fe20003f2f070 */
[----:B-1----:R-:W-:Y:S01]  /*5690*/  @P3 R2UR UR36, R27 ;  /* 0x000000001b2432ca */ /* 0x002fe200000e0000 */
[----:B------:R-:W-:Y:S01]  /*56a0*/  SYNCS.ARRIVE.TRANS64.RED.A1T0 RZ, [UR37], RZ ;  /* 0x000000ffffff79a7 */ /* 0x000fe20008100425 */
[----:B------:R-:W-:Y:S02]  /*56b0*/  @!UPT UIADD3 URZ, UPT, UPT, URZ, URZ, URZ ;  /* 0x000000fffffff290 */ /* 0x000fe4000fffe0ff */
[----:B------:R-:W-:Y:S11]  /*56c0*/  @P3 BRA `(.L_x_109) ;  /* 0xfffffff400483947 */ /* 0x000ff6000383ffff */
[----:B------:R-:W-:Y:S07]  /*56d0*/  MOV R0, UR7 ;  /* 0x0000000700007c02 */ /* 0x000fee0008000f00 */
.L_x_110:
[----:B-1----:R-:W-:-:S04]  /*56e0*/  SHF.L.U32 R3, R30, 0x1f, RZ ;  /* 0x0000001f1e037819 */ /* 0x002fc800000006ff */
[----:B------:R1:W3:Y:S03]  /*56f0*/  SYNCS.PHASECHK.TRANS64.TRYWAIT P0, [R0+URZ+0x138], R3 ;  /* 0x00013803000075a7 */ /* 0x0002e600080011ff */
[----:B---3--:R-:W-:Y:S05]  /*5700*/  @!P0 NANOSLEEP.SYNCS 0x989680 ;  /* 0x009896800000895d */ /* 0x008fea0003900000 */
[----:B------:R-:W3:Y:S02]  /*5710*/  @!P0 SYNCS.PHASECHK.TRANS64 P0, [R0+URZ+0x138], R3 ;  /* 0x00013803000085a7 */ /* 0x000ee400080010ff */
[----:B--23--:R-:W-:Y:S05]  /*5720*/  @P0 EXIT ;  /* 0x000000000000094d */ /* 0x00cfea0003800000 */
[----:B------:R-:W-:Y:S05]  /*5730*/  BRA `(.L_x_110) ;  /* 0xfffffffc00e87947 */ /* 0x000fea000383ffff */
.L_x_101:
[----:B------:R-:W-:-:S06]  /*5740*/  UISETP.GE.AND UP1, UPT, UR10, 0x4, UPT ;  /* 0x000000040a00788c */ /* 0x000fcc000bf26270 */
[----:B------:R-:W-:-:S13]  /*5750*/  PLOP3.LUT P0, PT, PT, PT, UP1, 0x80, 0x8 ;  /* 0x000000000008781c */ /* 0x000fda0003f0f018 */
[----:B------:R-:W-:Y:S05]  /*5760*/  @!P0 EXIT ;  /* 0x000000000000894d */ /* 0x000fea0003800000 */
[----:B------:R-:W-:Y:S01]  /*5770*/  BAR.SYNC.DEFER_BLOCKING 0x6, 0xa0 ;  /* 0x0182800000007b1d */ /* 0x000fe20000010000 */
[C---:B------:R-:W-:Y:S01]  /*5780*/  IMAD.U32 R2, R212.reuse, 0x10000, RZ ;  /* 0x00010000d4027824 */ /* 0x040fe200078e00ff */
[----:B------:R-:W-:Y:S01]  /*5790*/  LOP3.LUT R211, R5, 0x60, R212, 0xf8, !PT ;  /* 0x0000006005d37812 */ /* 0x000fe200078ef8d4 */
[----:B------:R-:W-:Y:S01]  /*57a0*/  IMAD.MOV.U32 R99, RZ, RZ, RZ ;  /* 0x000000ffff637224 */ /* 0x000fe200078e00ff */
[----:B------:R-:W-:Y:S01]  /*57b0*/  LOP3.LUT R212, R212, 0x60, RZ, 0xc0, !PT ;  /* 0x00000060d4d47812 */ /* 0x000fe200078ec0ff */
[----:B------:R-:W-:Y:S01]  /*57c0*/  IMAD.MOV.U32 R210, RZ, RZ, RZ ;  /* 0x000000ffffd27224 */ /* 0x000fe200078e00ff */
[----:B------:R-:W-:Y:S02]  /*57d0*/  UMOV UR39, 0x400 ;  /* 0x0000040000277882 */ /* 0x000fe40000000000 */
[----:B------:R-:W1:Y:S01]  /*57e0*/  LDC R201, c[0x0][0x370] ;  /* 0x0000dc00ffc97b82 */ /* 0x000e620000000800 */
[----:B------:R-:W-:Y:S01]  /*57f0*/  ULEA UR39, UR37, UR39, 0x18 ;  /* 0x0000002725277291 */ /* 0x000fe2000f8ec0ff */
[----:B------:R-:W-:Y:S01]  /*5800*/  LOP3.LUT R2, R2, 0x600000, RZ, 0xc0, !PT ;  /* 0x0060000002027812 */ /* 0x000fe200078ec0ff */
[----:B------:R-:W-:Y:S01]  /*5810*/  IMAD.MOV.U32 R214, RZ, RZ, RZ ;  /* 0x000000ffffd67224 */ /* 0x000fe200078e00ff */
[----:B------:R-:W-:Y:S01]  /*5820*/  CS2R R208, SRZ ;  /* 0x0000000000d07805 */ /* 0x000fe2000001ff00 */
[----:B------:R-:W2:Y:S02]  /*5830*/  LDCU.64 UR48, c[0x0][0x348] ;  /* 0x00006900ff3077ac */ /* 0x000ea40008000a00 */
[----:B------:R-:W-:Y:S01]  /*5840*/  LEA R211, R211, UR39, 0x4 ;  /* 0x00000027d3d37c11 */ /* 0x000fe2000f8e20ff */
[----:B------:R-:W3:Y:S01]  /*5850*/  LDC R94, c[0x0][0xb0c] ;  /* 0x0002c300ff5e7b82 */ /* 0x000ee20000000800 */
[----:B------:R-:W4:Y:S01]  /*5860*/  LDCU.64 UR40, c[0x0][0x888] ;  /* 0x00011100ff2877ac */ /* 0x000f220008000a00 */
[----:B------:R-:W1:Y:S06]  /*5870*/  LDCU.64 UR42, c[0x0][0x890] ;  /* 0x00011200ff2a77ac */ /* 0x000e6c0008000a00 */
[----:B------:R-:W1:Y:S01]  /*5880*/  LDC R199, c[0x0][0xb20] ;  /* 0x0002c800ffc77b82 */ /* 0x000e620000000800 */
[----:B------:R-:W2:Y:S07]  /*5890*/  LDS R3, [UR39+0x200] ;  /* 0x00020027ff037984 */ /* 0x000eae0008000800 */
[----:B------:R-:W1:Y:S08]  /*58a0*/  LDC R93, c[0x0][0xb30] ;  /* 0x0002cc00ff5d7b82 */ /* 0x000e700000000800 */
[----:B------:R-:W1:Y:S08]  /*58b0*/  LDC.64 R184, c[0x0][0xb10] ;  /* 0x0002c400ffb87b82 */ /* 0x000e700000000a00 */
[----:B------:R-:W1:Y:S08]  /*58c0*/  LDC.64 R90, c[0x0][0xb18] ;  /* 0x0002c600ff5a7b82 */ /* 0x000e700000000a00 */
[----:B------:R-:W1:Y:S08]  /*58d0*/  LDC.64 R88, c[0x0][0xb28] ;  /* 0x0002ca00ff587b82 */ /* 0x000e700000000a00 */
[----:B------:R-:W1:Y:S01]  /*58e0*/  LDC.64 R182, c[0x0][0x8b0] ;  /* 0x00022c00ffb67b82 */ /* 0x000e620000000a00 */
[----:B--2---:R-:W-:-:S07]  /*58f0*/  IMAD.IADD R2, R3, 0x1, R2 ;  /* 0x0000000103027824 */ /* 0x004fce00078e0202 */
[----:B------:R-:W2:Y:S08]  /*5900*/  LDC.64 R180, c[0x0][0x8a8] ;  /* 0x00022a00ffb47b82 */ /* 0x000eb00000000a00 */
[----:B---34-:R-:W1:Y:S02]  /*5910*/  LDC R200, c[0x0][0x374] ;  /* 0x0000dd00ffc87b82 */ /* 0x018e640000000800 */
.L_x_127:
[C---:B------:R-:W-:Y:S02]  /*5920*/  LEA R0, R214.reuse, UR39, 0x3 ;  /* 0x00000027d6007c11 */ /* 0x040fe4000f8e18ff */
[----:B------:R-:W-:Y:S02]  /*5930*/  SHF.L.U32 R3, R209, 0x1f, RZ ;  /* 0x0000001fd1037819 */ /* 0x000fe400000006ff */
[----:B------:R-:W-:Y:S02]  /*5940*/  LEA R12, R214, UR39, 0x4 ;  /* 0x00000027d60c7c11 */ /* 0x000fe4000f8e20ff */
[----:B---3--:R-:W3:Y:S02]  /*5950*/  SYNCS.PHASECHK.TRANS64.TRYWAIT P0, [R0+URZ+0x150], R3 ;  /* 0x00015003000075a7 */ /* 0x008ee400080011ff */
[----:B-1-3--:R-:W-:Y:S05]  /*5960*/  @!P0 BRA `(.L_x_111) ;  /* 0x0000003800608947 */ /* 0x00afea0003800000 */
.L_x_192:
[----:B------:R-:W-:Y:S01]  /*5970*/  ISETP.GE.AND P0, PT, R92, 0x1, PT ;  /* 0x000000015c00780c */ /* 0x000fe20003f06270 */
[----:B------:R-:W4:Y:S01]  /*5980*/  LDS.128 R12, [R12+0x1e0] ;  /* 0x0001e0000c0c7984 */ /* 0x000f220000000c00 */
[----:B-1----:R-:W-:Y:S01]  /*5990*/  ISETP.NE.U32.AND P3, PT, R182, RZ, PT ;  /* 0x000000ffb600720c */ /* 0x002fe20003f65070 */
[----:B---3--:R-:W-:Y:S01]  /*59a0*/  VIADD R0, R0, 0x160 ;  /* 0x0000016000007836 */ /* 0x008fe20000000000 */
[----:B------:R-:W-:Y:S04]  /*59b0*/  UISETP.NE.AND UP0, UPT, UR44, URZ, UPT ;  /* 0x000000ff2c00728c */ /* 0x000fe8000bf05270 */
[----:B------:R-:W-:Y:S01]  /*59c0*/  PRMT R0, RZ, 0x654, R0 ;  /* 0x00000654ff007816 */ /* 0x000fe20000000000 */
[----:B------:R-:W-:Y:S01]  /*59d0*/  @!PT LDS RZ, [RZ] ;  /* 0x00000000fffff984 */ /* 0x000fe20000000800 */
[----:B------:R-:W-:Y:S01]  /*59e0*/  @!PT LDS RZ, [RZ] ;  /* 0x00000000fffff984 */ /* 0x000fe20000000800 */
[----:B------:R-:W-:Y:S01]  /*59f0*/  @!PT LDS RZ, [RZ] ;  /* 0x00000000fffff984 */ /* 0x000fe20000000800 */
[----:B------:R-:W-:Y:S01]  /*5a00*/  @!PT LDS RZ, [RZ] ;  /* 0x00000000fffff984 */ /* 0x000fe20000000800 */
[----:B------:R1:W-:Y:S06]  /*5a10*/  MEMBAR.ALL.CTA ;  /* 0x0000000000007992 */ /* 0x0003ec0000008000 */
[----:B-1----:R-:W1:Y:S01]  /*5a20*/  FENCE.VIEW.ASYNC.S ;  /* 0x00000000000073c6 */ /* 0x002e620000000000 */
[----:B------:R-:W-:Y:S01]  /*5a30*/  PLOP3.LUT P2, PT, PT, PT, UP0, 0x80, 0x8 ;  /* 0x000000000008781c */ /* 0x000fe20003f4f008 */
[----:B-1----:R1:W-:Y:S01]  /*5a40*/  SYNCS.ARRIVE.TRANS64.RED.A1T0 RZ, [R0+URZ], RZ ;  /* 0x000000ff00ff79a7 */ /* 0x0023e200081004ff */
[----:B----4-:R-:W-:Y:S04]  /*5a50*/  LOP3.LUT P6, RZ, R14, 0x1, RZ, 0xc0, !PT ;  /* 0x000000010eff7812 */ /* 0x010fe800078cc0ff */
[----:B------:R-:W-:Y:S09]  /*5a60*/  P2R R213, PR, RZ, 0x40 ;  /* 0x00000040ffd57803 */ /* 0x000ff20000000000 */
[----:B------:R-:W-:Y:S02]  /*5a70*/  @P6 MOV R97, R12 ;  /* 0x0000000c00616202 */ /* 0x000fe40000000f00 */
[----:B------:R-:W-:Y:S01]  /*5a80*/  @P6 LOP3.LUT R95, R13, 0xffff, RZ, 0xc0, !PT ;  /* 0x0000ffff0d5f6812 */ /* 0x000fe200078ec0ff */
[----:B-1----:R-:W-:Y:S06]  /*5a90*/  @!P0 BRA `(.L_x_112) ;  /* 0x0000000000a48947 */ /* 0x002fec0003800000 */
[----:B------:R-:W-:Y:S01]  /*5aa0*/  IMAD.HI.U32 R16, R200, R91, RZ ;  /* 0x0000005bc8107227 */ /* 0x000fe200078e00ff */
[----:B------:R-:W-:Y:S02]  /*5ab0*/  ISETP.NE.AND P0, PT, R90, 0x1, PT ;  /* 0x000000015a00780c */ /* 0x000fe40003f05270 */
[----:B------:R-:W-:Y:S01]  /*5ac0*/  ISETP.NE.AND P1, PT, R92, 0x1, PT ;  /* 0x000000015c00780c */ /* 0x000fe20003f25270 */
[-C--:B------:R-:W-:Y:S01]  /*5ad0*/  IMAD.HI.U32 R10, R201, R184.reuse, RZ ;  /* 0x000000b8c90a7227 */ /* 0x080fe200078e00ff */
[----:B------:R-:W-:Y:S02]  /*5ae0*/  SHF.R.U32.HI R11, RZ, R199, R16 ;  /* 0x000000c7ff0b7219 */ /* 0x000fe40000011610 */
[----:B------:R-:W-:Y:S01]  /*5af0*/  ISETP.NE.AND P4, PT, R94, 0x1, PT ;  /* 0x000000015e00780c */ /* 0x000fe20003f85270 */
[----:B------:R-:W-:Y:S01]  /*5b00*/  IMAD.HI.U32 R20, R95, R91, RZ ;  /* 0x0000005b5f147227 */ /* 0x000fe200078e00ff */
[----:B------:R-:W-:Y:S02]  /*5b10*/  SHF.R.U32.HI R10, RZ, R185, R10 ;  /* 0x000000b9ff0a7219 */ /* 0x000fe4000001160a */
[----:B------:R-:W-:Y:S01]  /*5b20*/  SEL R3, R200, R11, !P0 ;  /* 0x0000000bc8037207 */ /* 0x000fe20004000000 */
[----:B------:R-:W-:Y:S01]  /*5b30*/  IMAD.HI.U32 R18, R97, R184, RZ ;  /* 0x000000b861127227 */ /* 0x000fe200078e00ff */
[----:B------:R-:W-:Y:S03]  /*5b40*/  SEL R7, R201, R10, !P4 ;  /* 0x0000000ac9077207 */ /* 0x000fe60006000000 */
[-C--:B------:R-:W-:Y:S01]  /*5b50*/  IMAD.HI.U32 R10, R3, R88.reuse, RZ ;  /* 0x00000058030a7227 */ /* 0x080fe200078e00ff */
[----:B------:R-:W-:Y:S03]  /*5b60*/  SHF.R.U32.HI R18, RZ, R185, R18 ;  /* 0x000000b9ff127219 */ /* 0x000fe60000011612 */
[----:B------:R-:W-:Y:S01]  /*5b70*/  IMAD.HI.U32 R16, R7, R88, RZ ;  /* 0x0000005807107227 */ /* 0x000fe200078e00ff */
[----:B------:R-:W-:Y:S02]  /*5b80*/  @P1 SHF.R.U32.HI R3, RZ, R89, R10 ;  /* 0x00000059ff031219 */ /* 0x000fe4000001160a */
[----:B------:R-:W-:Y:S02]  /*5b90*/  SHF.R.U32.HI R10, RZ, R199, R20 ;  /* 0x000000c7ff0a7219 */ /* 0x000fe40000011614 */
[----:B------:R-:W-:Y:S01]  /*5ba0*/  @P1 SHF.R.U32.HI R7, RZ, R89, R16 ;  /* 0x00000059ff071219 */ /* 0x000fe20000011610 */
[C---:B------:R-:W-:Y:S01]  /*5bb0*/  IMAD R4, R92.reuse, R3, RZ ;  /* 0x000000035c047224 */ /* 0x040fe200078e02ff */
[----:B------:R-:W-:Y:S02]  /*5bc0*/  SEL R5, R95, R10, !P0 ;  /* 0x0000000a5f057207 */ /* 0x000fe40004000000 */
[----:B------:R-:W-:Y:S01]  /*5bd0*/  SEL R3, R97, R18, !P4 ;  /* 0x0000001261037207 */ /* 0x000fe20006000000 */
[----:B------:R-:W-:Y:S01]  /*5be0*/  IMAD R6, R92, R7, RZ ;  /* 0x000000075c067224 */ /* 0x000fe200078e02ff */
[C---:B------:R-:W-:Y:S01]  /*5bf0*/  ISETP.GE.AND P0, PT, R5.reuse, R4, PT ;  /* 0x000000040500720c */ /* 0x040fe20003f06270 */
[----:B------:R-:W-:Y:S03]  /*5c00*/  IMAD.HI.U32 R8, R5, R88, RZ ;  /* 0x0000005805087227 */ /* 0x000fe600078e00ff */
[----:B------:R-:W-:Y:S01]  /*5c10*/  ISETP.GE.OR P0, PT, R3, R6, P0 ;  /* 0x000000060300720c */ /* 0x000fe20000706670 */
[----:B------:R-:W-:Y:S01]  /*5c20*/  IMAD.MOV R6, RZ, RZ, -R3 ;  /* 0x000000ffff067224 */ /* 0x000fe200078e0a03 */
[-C--:B------:R-:W-:Y:S03]  /*5c30*/  SHF.R.U32.HI R8, RZ, R89.reuse, R8 ;  /* 0x00000059ff087219 */ /* 0x080fe60000011608 */
[----:B------:R-:W-:Y:S01]  /*5c40*/  IMAD R97, R94, R6, R97 ;  /* 0x000000065e617224 */ /* 0x000fe200078e0261 */
[----:B------:R-:W-:Y:S05]  /*5c50*/  SEL R9, R5, R8, !P1 ;  /* 0x0000000805097207 */ /* 0x000fea0004800000 */
[----:B------:R-:W-:Y:S02]  /*5c60*/  IMAD.MOV R8, RZ, RZ, -R9 ;  /* 0x000000ffff087224 */ /* 0x000fe400078e0a09 */
[C---:B------:R-:W-:Y:S04]  /*5c70*/  @!P0 IMAD.HI.U32 R4, R3.reuse, R88, RZ ;  /* 0x0000005803048227 */ /* 0x040fe800078e00ff */
[----:B------:R-:W-:Y:S01]  /*5c80*/  IMAD R8, R92, R8, R5 ;  /* 0x000000085c087224 */ /* 0x000fe200078e0205 */
[----:B------:R-:W-:Y:S04]  /*5c90*/  @!P0 SHF.R.U32.HI R4, RZ, R89, R4 ;  /* 0x00000059ff048219 */ /* 0x000fe80000011604 */
[----:B------:R-:W-:Y:S02]  /*5ca0*/  @!P0 SEL R0, R3, R4, !P1 ;  /* 0x0000000403008207 */ /* 0x000fe40004800000 */
[----:B------:R-:W-:Y:S02]  /*5cb0*/  IADD3 R4, PT, PT, -R5, RZ, RZ ;  /* 0x000000ff05047210 */ /* 0x000fe40007ffe1ff */
[----:B------:R-:W-:Y:S01]  /*5cc0*/  @!P0 IADD3 R9, PT, PT, R9, -R0, RZ ;  /* 0x8000000009098210 */ /* 0x000fe20007ffe0ff */
[----:B------:R-:W-:Y:S02]  /*5cd0*/  @!P0 IMAD R0, R7, R8, R0 ;  /* 0x0000000807008224 */ /* 0x000fe400078e0200 */
[----:B------:R-:W-:Y:S02]  /*5ce0*/  IMAD R95, R90, R4, R95 ;  /* 0x000000045a5f7224 */ /* 0x000fe400078e025f */
[----:B------:R-:W-:Y:S02]  /*5cf0*/  @!P0 IMAD R5, R9, R92, R3 ;  /* 0x0000005c09058224 */ /* 0x000fe400078e0203 */
[----:B------:R-:W-:Y:S04]  /*5d00*/  @!P0 IMAD.MOV.U32 R3, RZ, RZ, R0 ;  /* 0x000000ffff038224 */ /* 0x000fe800078e0000 */
[----:B------:R-:W-:Y:S02]  /*5d10*/  IMAD R97, R3, R94, R97 ;  /* 0x0000005e03617224 */ /* 0x000fe400078e0261 */
[----:B------:R-:W-:Y:S02]  /*5d20*/  IMAD R95, R5, R90, R95 ;  /* 0x0000005a055f7224 */ /* 0x000fe400078e025f */
.L_x_112:
[----:B------:R-:W-:Y:S01]  /*5d30*/  UISETP.NE.U32.AND UP3, UPT, UR42, URZ, UPT ;  /* 0x000000ff2a00728c */ /* 0x000fe2000bf65070 */
[----:B------:R-:W-:Y:S03]  /*5d40*/  ISETP.NE.AND.EX P3, PT, R183, RZ, PT, P3 ;  /* 0x000000ffb700720c */ /* 0x000fe60003f65330 */
[----:B------:R-:W-:Y:S09]  /*5d50*/  UISETP.NE.AND.EX UP3, UPT, UR43, URZ, UPT, UP3 ;  /* 0x000000ff2b00728c */ /* 0x000ff2000bf65330 */
[----:B------:R-:W-:Y:S05]  /*5d60*/  BRA.U !UP3, `(.L_x_113) ;  /* 0x000000010b387547 */ /* 0x000fea000b800000 */
[----:B------:R-:W-:Y:S01]  /*5d70*/  UISETP.NE.U32.AND UP0, UPT, UR40, URZ, UPT ;  /* 0x000000ff2800728c */ /* 0x000fe2000bf05070 */
[----:B------:R-:W-:Y:S03]  /*5d80*/  HFMA2 R198, -RZ, RZ, 0, 5.9604644775390625e-08 ;  /* 0x00000001ffc67431 */ /* 0x000fe600000001ff */
[----:B------:R-:W-:Y:S06]  /*5d90*/  UISETP.NE.AND.EX UP0, UPT, UR41, URZ, UPT, UP0 ;  /* 0x000000ff2900728c */ /* 0x000fec000bf05300 */
[----:B------:R-:W-:Y:S05]  /*5da0*/  PLOP3.LUT P0, PT, PT, PT, UP0, 0x80, 0x8 ;  /* 0x000000000008781c */ /* 0x000fea0003f0f008 */
[----:B------:R-:W1:Y:S01]  /*5db0*/  @UP0 LDCU.64 UR6, c[0x0][0x888] ;  /* 0x00011100ff0607ac */ /* 0x000e620008000a00 */
[----:B------:R-:W-:Y:S04]  /*5dc0*/  @UP0 UIMAD UR4, UR36, UR42, URZ ;  /* 0x0000002a240402a4 */ /* 0x000fe8000f8e02ff */
[----:B-1----:R-:W-:Y:S06]  /*5dd0*/  @UP0 UIMAD.WIDE UR6, UR4, 0x4, UR6 ;  /* 0x00000004040608a5 */ /* 0x002fec000f8e0206 */
[----:B------:R-:W-:Y:S02]  /*5de0*/  IMAD.U32 R4, RZ, RZ, UR6 ;  /* 0x00000006ff047e24 */ /* 0x000fe4000f8e00ff */
[----:B------:R-:W-:Y:S05]  /*5df0*/  IMAD.U32 R5, RZ, RZ, UR7 ;  /* 0x00000007ff057e24 */ /* 0x000fea000f8e00ff */
[----:B------:R-:W3:Y:S02]  /*5e00*/  @P0 LDG.E R0, desc[UR46][R4.64] ;  /* 0x0000002e04000981 */ /* 0x000ee4000c1e1900 */
[----:B---3--:R-:W-:Y:S01]  /*5e10*/  @P0 R2UR UR38, R0 ;  /* 0x00000000002602ca */ /* 0x008fe200000e0000 */
[----:B------:R-:W-:Y:S05]  /*5e20*/  IMAD.MOV.U32 R0, RZ, RZ, 0x1 ;  /* 0x00000001ff007424 */ /* 0x000fea00078e00ff */
[----:B------:R-:W-:Y:S08]  /*5e30*/  @!P0 PRMT R198, R0, 0x7610, R198 ;  /* 0x0000761000c68816 */ /* 0x000ff000000000c6 */
[----:B------:R-:W1:Y:S02]  /*5e40*/  @!UP0 LDCU UR38, c[0x0][0x880] ;  /* 0x00011000ff2687ac */ /* 0x000e640008000800 */
.L_x_113:
[----:B------:R-:W-:Y:S05]  /*5e50*/  @!P3 BRA `(.L_x_114) ;  /* 0x000000000020b947 */ /* 0x000fea0003800000 */
[----:B--2---:R-:W-:Y:S04]  /*5e60*/  ISETP.NE.U32.AND P0, PT, R180, RZ, PT ;  /* 0x000000ffb400720c */ /* 0x004fe80003f05070 */
[----:B------:R-:W-:Y:S11]  /*5e70*/  ISETP.NE.AND.EX P0, PT, R181, RZ, PT, P0 ;  /* 0x000000ffb500720c */ /* 0x000ff60003f05300 */
[----:B------:R-:W-:Y:S02]  /*5e80*/  @!UPT UIADD3 URZ, UPT, UPT, URZ, URZ, URZ ;  /* 0x000000fffffff290 */ /* 0x000fe4000fffe0ff */
[----:B------:R-:W2:Y:S01]  /*5e90*/  @P0 LDC.64 R4, c[0x0][0x8a8] ;  /* 0x00022a00ff040b82 */ /* 0x000ea20000000a00 */
[----:B------:R-:W-:Y:S04]  /*5ea0*/  @P0 IMAD R0, R182, UR36, RZ ;  /* 0x00000024b6000c24 */ /* 0x000fe8000f8e02ff */
[----:B--2---:R-:W-:Y:S05]  /*5eb0*/  @P0 IMAD.WIDE R4, R0, 0x4, R4 ;  /* 0x0000000400040825 */ /* 0x004fea00078e0204 */
[----:B-----5:R3:W5:Y:S02]  /*5ec0*/  @P0 LDG.E R96, desc[UR46][R4.64] ;  /* 0x0000002e04600981 */ /* 0x020764000c1e1900 */
[----:B---3--:R-:W4:Y:S02]  /*5ed0*/  @!P0 LDC R96, c[0x0][0x8a0] ;  /* 0x00022800ff608b82 */ /* 0x008f240000000800 */
.L_x_114:
[----:B------:R-:W3:Y:S01]  /*5ee0*/  LDC.64 R4, c[0x0][0xb10] ;  /* 0x0002c400ff047b82 */ /* 0x000ee20000000a00 */
[----:B------:R-:W-:Y:S01]  /*5ef0*/  UISETP.NE.AND UP4, UPT, UR44, URZ, UPT ;  /* 0x000000ff2c00728c */ /* 0x000fe2000bf85270 */
[----:B-1----:R-:W-:Y:S01]  /*5f00*/  @P2 FSETP.NEU.AND P1, PT, RZ, UR38, PT ;  /* 0x00000026ff002c0b */ /* 0x002fe2000bf2d000 */
[----:B------:R-:W-:Y:S01]  /*5f10*/  UPLOP3.LUT UP0, UPT, UPT, UPT, UPT, 0x40, 0x4 ;  /* 0x000000000004789c */ /* 0x000fe20003f0e870 */
[----:B------:R-:W-:Y:S01]  /*5f20*/  @P2 LOP3.LUT P0, RZ, R198, 0xff, RZ, 0xc0, !PT ;  /* 0x000000ffc6ff2812 */ /* 0x000fe2000780c0ff */
[----:B------:R-:W-:Y:S03]  /*5f30*/  VIADD R214, R214, 0x1 ;  /* 0x00000001d6d67836 */ /* 0x000fe60000000000 */
[----:B------:R-:W1:Y:S01]  /*5f40*/  LDC.64 R6, c[0x0][0xb18] ;  /* 0x0002c600ff067b82 */ /* 0x000e620000000a00 */
[----:B------:R-:W-:Y:S02]  /*5f50*/  LEA R188, R99, UR39, 0x3 ;  /* 0x0000002763bc7c11 */ /* 0x000fe4000f8e18ff */
[----:B------:R-:W-:Y:S02]  /*5f60*/  CS2R R174, SRZ ;  /* 0x0000000000ae7805 */ /* 0x000fe4000001ff00 */
[----:B------:R-:W-:Y:S02]  /*5f70*/  SHF.L.U32 R9, R210, 0x1f, RZ ;  /* 0x0000001fd2097819 */ /* 0x000fe400000006ff */
[----:B------:R-:W-:Y:S02]  /*5f80*/  CS2R R172, SRZ ;  /* 0x0000000000ac7805 */ /* 0x000fe4000001ff00 */
[----:B------:R-:W-:Y:S01]  /*5f90*/  @P6 SHF.R.U32.HI R203, RZ, 0x10, R13 ;  /* 0x00000010ffcb6819 */ /* 0x000fe2000001160d */
[----:B------:R-:W2:Y:S01]  /*5fa0*/  @UP4 LDCU.64 UR4, c[0x0][0x888] ;  /* 0x00011100ff0447ac */ /* 0x000ea20008000a00 */
[----:B------:R-:W-:Y:S02]  /*5fb0*/  CS2R R158, SRZ ;  /* 0x00000000009e7805 */ /* 0x000fe4000001ff00 */
[----:B------:R-:W-:Y:S02]  /*5fc0*/  CS2R R156, SRZ ;  /* 0x00000000009c7805 */ /* 0x000fe4000001ff00 */
[----:B------:R-:W-:Y:S02]  /*5fd0*/  CS2R R142, SRZ ;  /* 0x00000000008e7805 */ /* 0x000fe4000001ff00 */
[----:B------:R-:W-:Y:S02]  /*5fe0*/  CS2R R140, SRZ ;  /* 0x00000000008c7805 */ /* 0x000fe4000001ff00 */
[----:B------:R-:W-:Y:S01]  /*5ff0*/  CS2R R126, SRZ ;  /* 0x00000000007e7805 */ /* 0x000fe2000001ff00 */
[----:B------:R-:W-:Y:S01]  /*6000*/  @UP4 UPLOP3.LUT UP0, UPT, UPT, UPT, UP3, 0x80, 0x8 ;  /* 0x000000000008489c */ /* 0x000fe20003f0f030 */
[----:B------:R-:W-:Y:S01]  /*6010*/  CS2R R124, SRZ ;  /* 0x00000000007c7805 */ /* 0x000fe2000001ff00 */
[----:B------:R-:W-:Y:S01]  /*6020*/  @P2 VOTEU.ANY UP1, P1 ;  /* 0x0000000000ff2886 */ /* 0x000fe20000820100 */
[----:B------:R-:W-:Y:S02]  /*6030*/  CS2R R110, SRZ ;  /* 0x00000000006e7805 */ /* 0x000fe4000001ff00 */
[----:B------:R-:W-:Y:S01]  /*6040*/  CS2R R108, SRZ ;  /* 0x00000000006c7805 */ /* 0x000fe2000001ff00 */
[----:B--2---:R-:W-:Y:S02]  /*6050*/  @UP4 UISETP.NE.U32.AND UP2, UPT, UR4, URZ, UPT ;  /* 0x000000ff0400428c */ /* 0x004fe4000bf45070 */
[----:B------:R-:W-:Y:S02]  /*6060*/  @UP4 USEL UR4, URZ, 0xffffffff, UP1 ;  /* 0xffffffffff044887 */ /* 0x000fe40008800000 */
[----:B------:R-:W-:Y:S01]  /*6070*/  @UP4 UISETP.NE.AND.EX UP2, UPT, UR5, URZ, UPT, UP2 ;  /* 0x000000ff0500428c */ /* 0x000fe2000bf45320 */
[----:B------:R-:W-:Y:S01]  /*6080*/  @P2 VOTEU.ANY UP1, P0 ;  /* 0x0000000000ff2886 */ /* 0x000fe20000020100 */
[----:B------:R-:W-:Y:S02]  /*6090*/  ISETP.NE.AND P0, PT, R93, 0x1, PT ;  /* 0x000000015d00780c */ /* 0x000fe40003f05270 */
[----:B------:R-:W-:Y:S04]  /*60a0*/  @UP4 USEL UR5, URZ, 0xffffffff, UP2 ;  /* 0xffffffffff054887 */ /* 0x000fe80009000000 */
[----:B------:R-:W-:Y:S04]  /*60b0*/  @UP0 USEL UR4, UR5, UR4, !UP1 ;  /* 0x0000000405040287 */ /* 0x000fe8000c800000 */
[----:B------:R-:W-:Y:S03]  /*60c0*/  @UP4 ULOP3.LUT UR4, UR4, 0x1, URZ, 0xc0, !UPT ;  /* 0x0000000104044892 */ /* 0x000fe6000f8ec0ff */
[----:B------:R-:W2:Y:S01]  /*60d0*/  @!P0 LDC R0, c[0x0][0xb20] ;  /* 0x0002c800ff008b82 */ /* 0x000ea20000000800 */
[----:B------:R-:W-:Y:S01]  /*60e0*/  UISETP.NE.U32.OR UP0, UPT, UR4, 0x1, !UP4 ;  /* 0x000000010400788c */ /* 0x000fe2000e705470 */
[----:B---3--:R-:W-:Y:S01]  /*60f0*/  @!P0 IMAD.HI.U32 R4, R97, R4, RZ ;  /* 0x0000000461048227 */ /* 0x008fe200078e00ff */
[----:B-1----:R-:W-:Y:S05]  /*6100*/  @!P0 ISETP.NE.AND P1, PT, R6, 0x1, PT ;  /* 0x000000010600880c */ /* 0x002fea0003f25270 */
[----:B------:R-:W1:Y:S01]  /*6110*/  @!P0 LDC R3, c[0x0][0xb0c] ;  /* 0x0002c300ff038b82 */ /* 0x000e620000000800 */
[----:B------:R-:W-:Y:S01]  /*6120*/  @!P0 IMAD.HI.U32 R7, R95, R7, RZ ;  /* 0x000000075f078227 */ /* 0x000fe200078e00ff */
[----:B------:R-:W-:Y:S02]  /*6130*/  PLOP3.LUT P3, PT, PT, PT, UP0, 0x80, 0x8 ;  /* 0x000000000008781c */ /* 0x000fe40003f6f008 */
[----:B------:R-:W-:Y:S11]  /*6140*/  @!P0 SHF.R.U32.HI R4, RZ, R5, R4 ;  /* 0x00000005ff048219 */ /* 0x000ff60000011604 */
[----:B------:R-:W-:Y:S04]  /*6150*/  @P3 SHF.L.U32 R8, R208, 0x1f, RZ ;  /* 0x0000001fd0083819 */ /* 0x000fe800000006ff */
[----:B------:R-:W3:Y:S01]  /*6160*/  @P3 SYNCS.PHASECHK.TRANS64.TRYWAIT P5, [UR39+0x130], R8 ;  /* 0x00013008ff0035a7 */ /* 0x000ee200080a1127 */
[----:B--2---:R-:W-:Y:S02]  /*6170*/  @!P0 SHF.R.U32.HI R0, RZ, R0, R7 ;  /* 0x00000000ff008219 */ /* 0x004fe40000011607 */
[----:B-1----:R-:W-:Y:S02]  /*6180*/  @!P0 ISETP.NE.AND P2, PT, R3, 0x1, PT ;  /* 0x000000010300880c */ /* 0x002fe40003f45270 */
[----:B------:R-:W-:Y:S02]  /*6190*/  @!P0 SEL R5, R95, R0, !P1 ;  /* 0x000000005f058207 */ /* 0x000fe40004800000 */
[----:B------:R-:W-:Y:S05]  /*61a0*/  @!P0 SEL R4, R97, R4, !P2 ;  /* 0x0000000461048207 */ /* 0x000fea0005000000 */
[----:B------:R-:W-:Y:S02]  /*61b0*/  @!P0 IMAD.IADD R0, R5, 0x1, -R4 ;  /* 0x0000000105008824 */ /* 0x000fe400078e0a04 */
[----:B------:R-:W-:Y:S01]  /*61c0*/  @!P0 IMAD.IADD R4, R4, 0x1, -R5 ;  /* 0x0000000104048824 */ /* 0x000fe200078e0a05 */
[----:B------:R1:W2:Y:S01]  /*61d0*/  SYNCS.PHASECHK.TRANS64.TRYWAIT P4, [R188+URZ+0x170], R9 ;  /* 0x00017009bc0075a7 */ /* 0x0002a200080811ff */
[----:B------:R-:W-:Y:S02]  /*61e0*/  @!P0 IMAD R97, R0, R3, R97 ;  /* 0x0000000300618224 */ /* 0x000fe400078e0261 */
[----:B------:R-:W-:Y:S01]  /*61f0*/  @!P0 IMAD R95, R4, R6, R95 ;  /* 0x00000006045f8224 */ /* 0x000fe200078e025f */
[----:B------:R-:W-:Y:S02]  /*6200*/  PLOP3.LUT P0, PT, PT, PT, PT, 0x8, 0x80 ;  /* 0x000000000080781c */ /* 0x000fe40003f0e170 */
[----:B---3--:R-:W-:Y:S01]  /*6210*/  @P3 PLOP3.LUT P0, PT, P5, PT, PT, 0x8, 0x80 ;  /* 0x000000000080381c */ /* 0x008fe20002f0e170 */
[----:B------:R-:W-:Y:S01]  /*6220*/  @!UPT UIADD3 URZ, UPT, UPT, URZ, URZ, URZ ;  /* 0x000000fffffff290 */ /* 0x000fe2000fffe0ff */
[----:B-1----:R-:W-:Y:S11]  /*6230*/  BRA.U !UP0, `(.L_x_115) ;  /* 0x0000000108ac7547 */ /* 0x002ff6000b800000 */
[----:B------:R-:W-:Y:S02]  /*6240*/  FSETP.NEU.AND P2, PT, RZ, UR38, PT ;  /* 0x00000026ff007c0b */ /* 0x000fe4000bf4d000 */
[----:B------:R-:W-:Y:S01]  /*6250*/  LOP3.LUT P1, RZ, R198, 0xff, RZ, 0xc0, !PT ;  /* 0x000000ffc6ff7812 */ /* 0x000fe2000782c0ff */
[----:B------:R-:W-:Y:S01]  /*6260*/  @!UPT UIADD3 URZ, UPT, UPT, URZ, URZ, URZ ;  /* 0x000000fffffff290 */ /* 0x000fe2000fffe0ff */
[----:B------:R-:W-:Y:S11]  /*6270*/  @!P0 BRA `(.L_x_116) ;  /* 0x00000000000c8947 */ /* 0x000ff60003800000 */
[----:B------:R-:W-:Y:S04]  /*6280*/  SHF.L.U32 R3, R208, 0x1f, RZ ;  /* 0x0000001fd0037819 */ /* 0x000fe800000006ff */
[----:B------:R-:W1:Y:S02]  /*6290*/  SYNCS.PHASECHK.TRANS64.TRYWAIT P0, [UR39+0x130], R3 ;  /* 0x00013003ff0075a7 */ /* 0x000e640008001127 */
[----:B-1----:R-:W-:Y:S05]  /*62a0*/  @!P0 BRA `(.L_x_117) ;  /* 0x0000003000248947 */ /* 0x002fea0003800000 */
.L_x_116:
[----:B------:R-:W-:Y:S01]  /*62b0*/  UISETP.NE.U32.AND UP0, UPT, UR40, URZ, UPT ;  /* 0x000000ff2800728c */ /* 0x000fe2000bf05070 */
[----:B------:R-:W-:Y:S01]  /*62c0*/  CS2R R110, SRZ ;  /* 0x00000000006e7805 */ /* 0x000fe2000001ff00 */
[----:B------:R-:W-:Y:S01]  /*62d0*/  VOTEU.ANY UP1, P2 ;  /* 0x0000000000ff7886 */ /* 0x000fe20001020100 */
[----:B------:R-:W-:Y:S01]  /*62e0*/  USEL UR4, URZ, 0xffffffff, UP1 ;  /* 0xffffffffff047887 */ /* 0x000fe20008800000 */
[----:B------:R-:W-:Y:S01]  /*62f0*/  CS2R R108, SRZ ;  /* 0x00000000006c7805 */ /* 0x000fe2000001ff00 */
[----:B------:R-:W-:Y:S01]  /*6300*/  UISETP.NE.AND.EX UP0, UPT, UR41, URZ, UPT, UP0 ;  /* 0x000000ff2900728c */ /* 0x000fe2000bf05300 */
[----:B------:R-:W-:Y:S02]  /*6310*/  CS2R R126, SRZ ;  /* 0x00000000007e7805 */ /* 0x000fe4000001ff00 */
[----:B------:R-:W-:Y:S02]  /*6320*/  CS2R R124, SRZ ;  /* 0x00000000007c7805 */ /* 0x000fe4000001ff00 */
[----:B------:R-:W-:Y:S01]  /*6330*/  CS2R R142, SRZ ;  /* 0x00000000008e7805 */ /* 0x000fe2000001ff00 */
[----:B------:R-:W-:Y:S01]  /*6340*/  USEL UR5, URZ, 0xffffffff, UP0 ;  /* 0xffffffffff057887 */ /* 0x000fe20008000000 */
[----:B------:R-:W-:Y:S02]  /*6350*/  CS2R R140, SRZ ;  /* 0x00000000008c7805 */ /* 0x000fe4000001ff00 */
[----:B------:R-:W-:Y:S01]  /*6360*/  CS2R R158, SRZ ;  /* 0x00000000009e7805 */ /* 0x000fe2000001ff00 */
[----:B------:R-:W-:Y:S01]  /*6370*/  VOTEU.ANY UP0, P1 ;  /* 0x0000000000ff7886 */ /* 0x000fe20000800100 */
[----:B------:R-:W-:Y:S01]  /*6380*/  @UP3 USEL UR4, UR5, UR4, !UP0 ;  /* 0x0000000405043287 */ /* 0x000fe2000c000000 */
[----:B------:R-:W-:Y:S02]  /*6390*/  CS2R R156, SRZ ;  /* 0x00000000009c7805 */ /* 0x000fe4000001ff00 */
[----:B------:R-:W-:Y:S02]  /*63a0*/  CS2R R174, SRZ ;  /* 0x0000000000ae7805 */ /* 0x000fe4000001ff00 */
[----:B------:R-:W-:Y:S01]  /*63b0*/  CS2R R172, SRZ ;  /* 0x0000000000ac7805 */ /* 0x000fe2000001ff00 */
[----:B------:R-:W-:Y:S01]  /*63c0*/  ULOP3.LUT UR4, UR4, 0x1, URZ, 0xc0, !UPT ;  /* 0x0000000104047892 */ /* 0x000fe2000f8ec0ff */
[----:B------:R-:W-:Y:S03]  /*63d0*/  LOP3.LUT R208, R208, 0x1, RZ, 0x3c, !PT ;  /* 0x00000001d0d07812 */ /* 0x000fe600078e3cff */
[----:B------:R-:W-:Y:S02]  /*63e0*/  UISETP.NE.U32.AND UP0, UPT, UR4, 0x1, UPT ;  /* 0x000000010400788c */ /* 0x000fe4000bf05070 */
[----:B------:R-:W-:Y:S04]  /*63f0*/  UIADD3 UR4, UPT, UPT, UR39, 0x138, URZ ;  /* 0x0000013827047890 */ /* 0x000fe8000fffe0ff */
[----:B------:R-:W-:Y:S01]  /*6400*/  PLOP3.LUT P0, PT, PT, PT, UP0, 0x80, 0x8 ;  /* 0x000000000008781c */ /* 0x000fe20003f0f008 */
[----:B------:R-:W-:Y:S11]  /*6410*/  UPRMT UR4, UR37, 0x654, UR4 ;  /* 0x0000065425047896 */ /* 0x000ff60008000004 */
[----:B------:R-:W-:Y:S01]  /*6420*/  @!UPT UIADD3 URZ, UPT, UPT, URZ, URZ, URZ ;  /* 0x000000fffffff290 */ /* 0x000fe2000fffe0ff */
[----:B------:R3:W1:Y:S04]  /*6430*/  @P0 LDS.128 R108, [R211+0x280] ;  /* 0x00028000d36c0984 */ /* 0x0006680000000c00 */
[----:B------:R3:W1:Y:S04]  /*6440*/  @P0 LDS.128 R124, [R211+0xa80] ;  /* 0x000a8000d37c0984 */ /* 0x0006680000000c00 */
[----:B------:R3:W1:Y:S04]  /*6450*/  @P0 LDS.128 R140, [R211+0x1280] ;  /* 0x00128000d38c0984 */ /* 0x0006680000000c00 */
[----:B------:R3:W1:Y:S04]  /*6460*/  @P0 LDS.128 R156, [R211+0x1a80] ;  /* 0x001a8000d39c0984 */ /* 0x0006680000000c00 */
[----:B------:R3:W1:Y:S01]  /*6470*/  @P0 LDS.128 R172, [R211+0x2280] ;  /* 0x00228000d3ac0984 */ /* 0x0006620000000c00 */
[----:B------:R-:W-:Y:S01]  /*6480*/  @!PT LDS RZ, [RZ] ;  /* 0x00000000fffff984 */ /* 0x000fe20000000800 */
[----:B------:R-:W-:Y:S01]  /*6490*/  @!PT LDS RZ, [RZ] ;  /* 0x00000000fffff984 */ /* 0x000fe20000000800 */
[----:B------:R-:W-:Y:S01]  /*64a0*/  @!PT LDS RZ, [RZ] ;  /* 0x00000000fffff984 */ /* 0x000fe20000000800 */
[----:B------:R-:W-:Y:S01]  /*64b0*/  @!PT LDS RZ, [RZ] ;  /* 0x00000000fffff984 */ /* 0x000fe20000000800 */
[----:B------:R4:W-:Y:S06]  /*64c0*/  MEMBAR.ALL.CTA ;  /* 0x0000000000007992 */ /* 0x0009ec0000008000 */
[----:B----4-:R-:W4:Y:S02]  /*64d0*/  FENCE.VIEW.ASYNC.S ;  /* 0x00000000000073c6 */ /* 0x010f240000000000 */
[----:B----4-:R-:W-:Y:S01]  /*64e0*/  SYNCS.ARRIVE.TRANS64.RED.A1T0 RZ, [UR4], RZ ;  /* 0x000000ffffff79a7 */ /* 0x010fe20008100404 */
.L_x_115:
[----:B------:R-:W-:Y:S05]  /*64f0*/  IMAD R98, R99, 0x50, R2 ;  /* 0x0000005063627824 */ /* 0x000fea00078e0202 */
[----:B-1----:R-:W-:Y:S04]  /*6500*/  SHF.R.U32.HI R3, RZ, 0x15, R98 ;  /* 0x00000015ff037819 */ /* 0x002fe80000011662 */
[----:B------:R-:W-:Y:S01]  /*6510*/  LOP3.LUT P0, RZ, R3, 0x3, R202, 0x48, !PT ;  /* 0x0000000303ff7812 */ /* 0x000fe200078048ca */
[----:B------:R-:W-:Y:S01]  /*6520*/  @!UPT UIADD3 URZ, UPT, UPT, URZ, URZ, URZ ;  /* 0x000000fffffff290 */ /* 0x000fe2000fffe0ff */
[----:B--2---:R-:W-:Y:S11]  /*6530*/  @P4 BRA `(.L_x_118) ;  /* 0x0000000000084947 */ /* 0x004ff60003800000 */
[----:B------:R-:W1:Y:S02]  /*6540*/  SYNCS.PHASECHK.TRANS64.TRYWAIT P1, [R188+URZ+0x170], R9 ;  /* 0x00017009bc0075a7 */ /* 0x000e6400080211ff */
[----:B-1----:R-:W-:Y:S05]  /*6550*/  @!P1 BRA `(.L_x_119) ;  /* 0x0000002c00909947 */ /* 0x002fea0003800000 */
.L_x_118:
[----:B------:R-:W-:Y:S05]  /*6560*/  @!P0 BRA `(.L_x_120) ;  /* 0x0000000000408947 */ /* 0x000fea0003800000 */
[----:B------:R-:W2:Y:S01]  /*6570*/  LDCU.64 UR8, c[0x4][0x68] ;  /* 0x01000d00ff0877ac */ /* 0x000ea20008000a00 */
[----:B------:R-:W-:Y:S01]  /*6580*/  MOV R15, 0x0 ;  /* 0x00000000000f7802 */ /* 0x000fe20000000f00 */
[----:B------:R-:W-:Y:S02]  /*6590*/  HFMA2 R12, -RZ, RZ, 0, 5.9604644775390625e-08 ;  /* 0x00000001ff0c7431 */ /* 0x000fe400000001ff */
[----:B------:R-:W-:Y:S02]  /*65a0*/  IMAD.MOV.U32 R8, RZ, RZ, 0x192 ;  /* 0x00000192ff087424 */ /* 0x000fe400078e00ff */
[----:B------:R-:W-:Y:S01]  /*65b0*/  IMAD.MOV.U32 R13, RZ, RZ, RZ ;  /* 0x000000ffff0d7224 */ /* 0x000fe200078e00ff */
[----:B------:R-:W1:Y:S01]  /*65c0*/  LDCU.64 UR6, c[0x4][0x70] ;  /* 0x01000e00ff0677ac */ /* 0x000e620008000a00 */
[----:B------:R-:W3:Y:S01]  /*65d0*/  LDC.64 R14, c[0x4][R15] ;  /* 0x010000000f0e7b82 */ /* 0x000ee20000000a00 */
[----:B------:R-:W4:Y:S01]  /*65e0*/  LDCU.64 UR4, c[0x4][0x8] ;  /* 0x01000100ff0477ac */ /* 0x000f220008000a00 */
[----:B--2---:R-:W-:Y:S01]  /*65f0*/  MOV R5, UR9 ;  /* 0x0000000900057c02 */ /* 0x004fe20008000f00 */
[----:B------:R-:W-:Y:S01]  /*6600*/  IMAD.U32 R4, RZ, RZ, UR8 ;  /* 0x00000008ff047e24 */ /* 0x000fe2000f8e00ff */
[----:B-1----:R-:W-:Y:S01]  /*6610*/  MOV R7, UR7 ;  /* 0x0000000700077c02 */ /* 0x002fe20008000f00 */
[----:B------:R-:W-:Y:S01]  /*6620*/  IMAD.U32 R6, RZ, RZ, UR6 ;  /* 0x00000006ff067e24 */ /* 0x000fe2000f8e00ff */
[----:B----4-:R-:W-:Y:S01]  /*6630*/  MOV R11, UR5 ;  /* 0x00000005000b7c02 */ /* 0x010fe20008000f00 */
[----:B------:R-:W-:Y:S02]  /*6640*/  IMAD.U32 R10, RZ, RZ, UR4 ;  /* 0x00000004ff0a7e24 */ /* 0x000fe4000f8e00ff */
[----:B------:R-:W-:Y:S07]  /*6650*/  LEPC R20, `(.L_x_120) ;  /* 0x000000001014794e */ /* 0x000fee0000000000 */
[----:B---3-5:R-:W-:Y:S05]  /*6660*/  CALL.ABS.NOINC R14 ;  /* 0x000000000e007343 */ /* 0x028fea0003c00000 */
.L_x_120:
[----:B------:R-:W-:Y:S05]  /*6670*/  WARPSYNC.ALL ;  /* 0x0000000000007948 */ /* 0x000fea0003800000 */
[C---:B------:R-:W-:Y:S01]  /*6680*/  R2UR UR4, R98.reuse ;  /* 0x00000000620472ca */ /* 0x040fe200000e0000 */
[----:B------:R-:W-:Y:S05]  /*6690*/  VIADD R3, R98, 0x10 ;  /* 0x0000001062037836 */ /* 0x000fea0000000000 */
[----:B------:R-:W-:Y:S04]  /*66a0*/  SHF.R.U32.HI R3, RZ, 0x15, R3 ;  /* 0x00000015ff037819 */ /* 0x000fe80000011603 */
[----:B------:R-:W-:Y:S03]  /*66b0*/  LOP3.LUT P0, RZ, R3, 0x3, R202, 0x48, !PT ;  /* 0x0000000303ff7812 */ /* 0x000fe600078048ca */
[----:B------:R-:W2:Y:S10]  /*66c0*/  LDTM.x16 R72, tmem[UR4] ;  /* 0x00000004004879ee */ /* 0x000eb40008240000 */
[----:B--2---:R-:W-:Y:S05]  /*66d0*/  @!P0 BRA `(.L_x_121) ;  /* 0x0000000000408947 */ /* 0x004fea0003800000 */
        /* <DEDUP_REMOVED lines=16> */
.L_x_121:
[----:B------:R-:W-:Y:S05]  /*67e0*/  WARPSYNC.ALL ;  /* 0x0000000000007948 */ /* 0x000fea0003800000 */
[C---:B------:R-:W-:Y:S01]  /*67f0*/  R2UR UR4, R98.reuse ;  /* 0x00000000620472ca */ /* 0x040fe200000e0000 */
[----:B------:R-:W-:Y:S05]  /*6800*/  VIADD R3, R98, 0x20 ;  /* 0x0000002062037836 */ /* 0x000fea0000000000 */
[----:B------:R-:W-:Y:S04]  /*6810*/  SHF.R.U32.HI R3, RZ, 0x15, R3 ;  /* 0x00000015ff037819 */ /* 0x000fe80000011603 */
[----:B------:R-:W-:Y:S03]  /*6820*/  LOP3.LUT P0, RZ, R3, 0x3, R202, 0x48, !PT ;  /* 0x0000000303ff7812 */ /* 0x000fe600078048ca */
[----:B------:R-:W2:Y:S10]  /*6830*/  LDTM.x16 R56, tmem[UR4+0x10] ;  /* 0x00001004003879ee */ /* 0x000eb40008240000 */
        /* <DEDUP_REMOVED lines=17> */
.L_x_122:
        /* <DEDUP_REMOVED lines=23> */
.L_x_123:
        /* <DEDUP_REMOVED lines=23> */
.L_x_124:
[----:B------:R-:W-:Y:S01]  /*6c30*/  ISETP.NE.AND P0, PT, R212, RZ, PT ;  /* 0x000000ffd400720c */ /* 0x000fe20003f05270 */
[----:B------:R-:W-:Y:S05]  /*6c40*/  WARPSYNC.ALL ;  /* 0x0000000000007948 */ /* 0x000fea0003800000 */
[----:B------:R-:W-:Y:S01]  /*6c50*/  R2UR UR4, R98 ;  /* 0x00000000620472ca */ /* 0x000fe200000e0000 */
[C---:B----45:R-:W-:Y:S01]  /*6c60*/  FMUL R72, R96.reuse, R72 ;  /* 0x0000004860487220 */ /* 0x070fe20000400000 */
[-C--:B------:R-:W-:Y:S01]  /*6c70*/  F2FP.F16.E4M3.UNPACK_B R100, R108.reuse ;  /* 0x0000006cff64723e */ /* 0x080fe200020006ff */
[C---:B------:R-:W-:Y:S01]  /*6c80*/  FMUL R73, R96.reuse, R73 ;  /* 0x0000004960497220 */ /* 0x040fe20000400000 */
[----:B------:R-:W-:Y:S01]  /*6c90*/  F2FP.F16.E4M3.UNPACK_B R102, R108.H1 ;  /* 0x0000006cff66723e */ /* 0x000fe200030006ff */
[----:B------:R-:W-:Y:S01]  /*6ca0*/  FMUL R76, R96, R76 ;  /* 0x0000004c604c7220 */ /* 0x000fe20000400000 */
[-C--:B------:R-:W-:Y:S01]  /*6cb0*/  F2FP.F16.E4M3.UNPACK_B R104, R109.reuse ;  /* 0x0000006dff68723e */ /* 0x080fe200020006ff */
[--C-:B------:R-:W-:Y:S01]  /*6cc0*/  HADD2.F32 R101, -RZ, R100.reuse.H0_H0 ;  /* 0x20000064ff657230 */ /* 0x100fe20000004100 */
[----:B------:R-:W-:Y:S01]  /*6cd0*/  F2FP.F16.E4M3.UNPACK_B R106, R109.H1 ;  /* 0x0000006dff6a723e */ /* 0x000fe200030006ff */
[----:B------:R-:W-:Y:S01]  /*6ce0*/  HADD2.F32 R100, -RZ, R100.H1_H1 ;  /* 0x30000064ff647230 */ /* 0x000fe20000004100 */
[-C--:B------:R-:W-:Y:S01]  /*6cf0*/  F2FP.F16.E4M3.UNPACK_B R108, R110.reuse ;  /* 0x0000006eff6c723e */ /* 0x080fe200020006ff */
[--C-:B------:R-:W-:Y:S02]  /*6d00*/  HADD2.F32 R105, -RZ, R104.reuse.H0_H0 ;  /* 0x20000068ff697230 */ /* 0x100fe40000004100 */
[----:B------:R-:W-:Y:S01]  /*6d10*/  FFMA R72, R101, UR38, R72 ;  /* 0x0000002665487c23 */ /* 0x000fe20008000048 */
[----:B-1----:R-:W1:Y:S01]  /*6d20*/  LDTM.x16 R4, tmem[UR4+0x40] ;  /* 0x00004004000479ee */ /* 0x002e620008240000 */
[----:B------:R-:W-:Y:S01]  /*6d30*/  NOP ;  /* 0x0000000000007918 */ /* 0x000fe20000000000 */
[----:B------:R-:W-:Y:S01]  /*6d40*/  FFMA R73, R100, UR38, R73 ;  /* 0x0000002664497c23 */ /* 0x000fe20008000049 */
[----:B------:R-:W-:Y:S01]  /*6d50*/  F2FP.F16.E4M3.UNPACK_B R110, R110.H1 ;  /* 0x0000006eff6e723e */ /* 0x000fe200030006ff */
[----:B------:R-:W-:Y:S01]  /*6d60*/  HADD2.F32 R104, -RZ, R104.H1_H1 ;  /* 0x30000068ff687230 */ /* 0x000fe20000004100 */
[----:B------:R-:W-:Y:S01]  /*6d70*/  IADD3 R101, PT, PT, R188, 0x190, RZ ;  /* 0x00000190bc657810 */ /* 0x000fe20007ffe0ff */
[C---:B------:R-:W-:Y:S01]  /*6d80*/  FMUL R77, R96.reuse, R77 ;  /* 0x0000004d604d7220 */ /* 0x040fe20000400000 */
[--C-:B------:R-:W-:Y:S02]  /*6d90*/  HADD2.F32 R109, -RZ, R108.reuse.H0_H0 ;  /* 0x2000006cff6d7230 */ /* 0x100fe40000004100 */
[C---:B------:R-:W-:Y:S01]  /*6da0*/  FMUL R80, R96.reuse, R80 ;  /* 0x0000005060507220 */ /* 0x040fe20000400000 */
[----:B------:R-:W-:Y:S01]  /*6db0*/  LOP3.LUT R101, R101, 0xfefffff8, RZ, 0xc0, !PT ;  /* 0xfefffff865657812 */ /* 0x000fe200078ec0ff */
[----:B------:R-:W-:Y:S02]  /*6dc0*/  HADD2.F32 R108, -RZ, R108.H1_H1 ;  /* 0x3000006cff6c7230 */ /* 0x000fe40000004100 */
[C---:B------:R-:W-:Y:S01]  /*6dd0*/  FMUL R81, R96.reuse, R81 ;  /* 0x0000005160517220 */ /* 0x040fe20000400000 */
[C---:B------:R-:W-:Y:S01]  /*6de0*/  FMUL R84, R96.reuse, R84 ;  /* 0x0000005460547220 */ /* 0x040fe20000400000 */
[----:B------:R-:W-:Y:S01]  /*6df0*/  HADD2.F32 R103, -RZ, R102.H0_H0 ;  /* 0x20000066ff677230 */ /* 0x000fe20000004100 */
[----:B-1----:R1:W-:Y:S01]  /*6e00*/  SYNCS.ARRIVE.TRANS64.RED.A1T0 RZ, [R101+URZ], RZ ;  /* 0x000000ff65ff79a7 */ /* 0x0023e200081004ff */
[C---:B------:R-:W-:Y:S01]  /*6e10*/  FMUL R85, R96.reuse, R85 ;  /* 0x0000005560557220 */ /* 0x040fe20000400000 */
[C---:B------:R-:W-:Y:S01]  /*6e20*/  FMUL R56, R96.reuse, R56 ;  /* 0x0000003860387220 */ /* 0x040fe20000400000 */
[----:B------:R-:W-:Y:S01]  /*6e30*/  F2FP.F16.E4M3.UNPACK_B R112, R111 ;  /* 0x0000006fff70723e */ /* 0x000fe200020006ff */
[C---:B------:R-:W-:Y:S01]  /*6e40*/  FMUL R57, R96.reuse, R57 ;  /* 0x0000003960397220 */ /* 0x040fe20000400000 */
[C---:B------:R-:W-:Y:S01]  /*6e50*/  FMUL R0, R96.reuse, R60 ;  /* 0x0000003c60007220 */ /* 0x040fe20000400000 */
[----:B------:R-:W-:Y:S01]  /*6e60*/  F2FP.F16.E4M3.UNPACK_B R114, R111.H1 ;  /* 0x0000006fff72723e */ /* 0x000fe200030006ff */
[C---:B------:R-:W-:Y:S01]  /*6e70*/  FMUL R3, R96.reuse, R61 ;  /* 0x0000003d60037220 */ /* 0x040fe20000400000 */
[--C-:B------:R-:W-:Y:S02]  /*6e80*/  HADD2.F32 R113, -RZ, R112.reuse.H0_H0 ;  /* 0x20000070ff717230 */ /* 0x100fe40000004100 */
[C---:B------:R-:W-:Y:S01]  /*6e90*/  FMUL R22, R96.reuse, R64 ;  /* 0x0000004060167220 */ /* 0x040fe20000400000 */
[----:B------:R-:W-:Y:S01]  /*6ea0*/  F2FP.F16.E4M3.UNPACK_B R116, R124 ;  /* 0x0000007cff74723e */ /* 0x000fe200020006ff */
[----:B------:R-:W-:Y:S02]  /*6eb0*/  HADD2.F32 R112, -RZ, R112.H1_H1 ;  /* 0x30000070ff707230 */ /* 0x000fe40000004100 */
[C---:B------:R-:W-:Y:S01]  /*6ec0*/  FMUL R23, R96.reuse, R65 ;  /* 0x0000004160177220 */ /* 0x040fe20000400000 */
[C---:B------:R-:W-:Y:S01]  /*6ed0*/  FMUL R40, R96.reuse, R40 ;  /* 0x0000002860287220 */ /* 0x040fe20000400000 */
[----:B------:R-:W-:Y:S01]  /*6ee0*/  F2FP.F16.E4M3.UNPACK_B R118, R124.H1 ;  /* 0x0000007cff76723e */ /* 0x000fe200030006ff */
[--C-:B------:R-:W-:Y:S02]  /*6ef0*/  HADD2.F32 R117, -RZ, R116.reuse.H0_H0 ;  /* 0x20000074ff757230 */ /* 0x100fe40000004100 */
[C---:B------:R-:W-:Y:S01]  /*6f00*/  FMUL R41, R96.reuse, R41 ;  /* 0x0000002960297220 */ /* 0x040fe20000400000 */
[----:B------:R-:W-:Y:S02]  /*6f10*/  HADD2.F32 R116, -RZ, R116.H1_H1 ;  /* 0x30000074ff747230 */ /* 0x000fe40000004100 */
        /* <DEDUP_REMOVED lines=45> */
[----:B------:R-:W-:Y:S02]  /*71f0*/  HADD2.F32 R141, -RZ, R140.H0_H0 ;  /* 0x2000008cff8d7230 */ /* 0x000fe40000004100 */
[C---:B------:R-:W-:Y:S01]  /*7200*/  FMUL R74, R96.reuse, R74 ;  /* 0x0000004a604a7220 */ /* 0x040fe20000400000 */
[----:B------:R-:W-:Y:S02]  /*7210*/  HADD2.F32 R102, -RZ, R102.H1_H1 ;  /* 0x30000066ff667230 */ /* 0x000fe40000004100 */
[----:B------:R-:W-:Y:S01]  /*7220*/  FMUL R75, R96, R75 ;  /* 0x0000004b604b7220 */ /* 0x000fe20000400000 */
[-C--:B------:R-:W-:Y:S01]  /*7230*/  F2FP.F16.E4M3.UNPACK_B R144, R143.reuse ;  /* 0x0000008fff90723e */ /* 0x080fe200020006ff */
[----:B------:R-:W-:Y:S02]  /*7240*/  HADD2.F32 R107, -RZ, R106.H0_H0 ;  /* 0x2000006aff6b7230 */ /* 0x000fe40000004100 */
[----:B------:R-:W-:Y:S01]  /*7250*/  FFMA R74, R103, UR38, R74 ;  /* 0x00000026674a7c23 */ /* 0x000fe2000800004a */
[----:B------:R-:W-:Y:S01]  /*7260*/  FFMA R75, R102, UR38, R75 ;  /* 0x00000026664b7c23 */ /* 0x000fe2000800004b */
[----:B------:R-:W-:Y:S01]  /*7270*/  F2FP.F16.E4M3.UNPACK_B R146, R143.H1 ;  /* 0x0000008fff92723e */ /* 0x000fe200030006ff */
[----:B------:R-:W-:Y:S01]  /*7280*/  FFMA R76, R105, UR38, R76 ;  /* 0x00000026694c7c23 */ /* 0x000fe2000800004c */
[----:B------:R-:W-:Y:S01]  /*7290*/  FFMA R77, R104, UR38, R77 ;  /* 0x00000026684d7c23 */ /* 0x000fe2000800004d */
[----:B------:R-:W-:Y:S01]  /*72a0*/  F2FP.F16.E4M3.UNPACK_B R148, R156 ;  /* 0x0000009cff94723e */ /* 0x000fe200020006ff */
[----:B------:R-:W-:Y:S01]  /*72b0*/  HADD2.F32 R140, -RZ, R140.H1_H1 ;  /* 0x3000008cff8c7230 */ /* 0x000fe20000004100 */
[----:B------:R-:W-:Y:S01]  /*72c0*/  F2FP.SATFINITE.E4M3.F32.PACK_AB_MERGE_C R188, R75, R74, RZ ;  /* 0x0000004a4bbc723e */ /* 0x000fe200048070ff */
[----:B------:R-:W-:Y:S02]  /*72d0*/  HADD2.F32 R145, -RZ, R144.H0_H0 ;  /* 0x20000090ff917230 */ /* 0x000fe40000004100 */
[C---:B------:R-:W-:Y:S01]  /*72e0*/  FMUL R78, R96.reuse, R78 ;  /* 0x0000004e604e7220 */ /* 0x040fe20000400000 */
[----:B------:R-:W-:Y:S01]  /*72f0*/  HADD2.F32 R106, -RZ, R106.H1_H1 ;  /* 0x3000006aff6a7230 */ /* 0x000fe20000004100 */
[----:B------:R-:W-:Y:S01]  /*7300*/  F2FP.SATFINITE.E4M3.F32.PACK_AB_MERGE_C R188, R73, R72, R188 ;  /* 0x0000004849bc723e */ /* 0x000fe200048070bc */
[----:B------:R-:W-:Y:S02]  /*7310*/  HADD2.F32 R144, -RZ, R144.H1_H1 ;  /* 0x30000090ff907230 */ /* 0x000fe40000004100 */
[----:B------:R-:W-:Y:S01]  /*7320*/  FFMA R78, R107, UR38, R78 ;  /* 0x000000266b4e7c23 */ /* 0x000fe2000800004e */
[----:B------:R-:W-:Y:S02]  /*7330*/  HADD2.F32 R149, -RZ, R148.H0_H0 ;  /* 0x20000094ff957230 */ /* 0x000fe40000004100 */
[C---:B------:R-:W-:Y:S01]  /*7340*/  FMUL R79, R96.reuse, R79 ;  /* 0x0000004f604f7220 */ /* 0x040fe20000400000 */
[--C-:B------:R-:W-:Y:S02]  /*7350*/  HADD2.F32 R111, -RZ, R110.reuse.H0_H0 ;  /* 0x2000006eff6f7230 */ /* 0x100fe40000004100 */
[----:B------:R-:W-:Y:S01]  /*7360*/  FMUL R82, R96, R82 ;  /* 0x0000005260527220 */ /* 0x000fe20000400000 */
[----:B------:R-:W-:Y:S02]  /*7370*/  HADD2.F32 R110, -RZ, R110.H1_H1 ;  /* 0x3000006eff6e7230 */ /* 0x000fe40000004100 */
        /* <DEDUP_REMOVED lines=8> */
[C---:B------:R-:W-:Y:S01]  /*7400*/  FMUL R83, R96.reuse, R83 ;  /* 0x0000005360537220 */ /* 0x040fe20000400000 */
[--C-:B------:R-:W-:Y:S02]  /*7410*/  HADD2.F32 R115, -RZ, R114.reuse.H0_H0 ;  /* 0x20000072ff737230 */ /* 0x100fe40000004100 */
[----:B------:R-:W-:Y:S01]  /*7420*/  FMUL R86, R96, R86 ;  /* 0x0000005660567220 */ /* 0x000fe20000400000 */
[----:B------:R-:W-:Y:S01]  /*7430*/  HADD2.F32 R114, -RZ, R114.H1_H1 ;  /* 0x30000072ff727230 */ /* 0x000fe20000004100 */
[----:B------:R-:W-:Y:S01]  /*7440*/  F2FP.SATFINITE.E4M3.F32.PACK_AB_MERGE_C R189, R77, R76, R189 ;  /* 0x0000004c4dbd723e */ /* 0x000fe200048070bd */
[----:B------:R-:W-:Y:S01]  /*7450*/  FFMA R83, R110, UR38, R83 ;  /* 0x000000266e537c23 */ /* 0x000fe20008000053 */
[----:B------:R-:W-:Y:S01]  /*7460*/  FFMA R84, R113, UR38, R84 ;  /* 0x0000002671547c23 */ /* 0x000fe20008000054 */
[----:B------:R-:W-:Y:S01]  /*7470*/  FFMA R85, R112, UR38, R85 ;  /* 0x0000002670557c23 */ /* 0x000fe20008000055 */
[----:B------:R-:W-:Y:S01]  /*7480*/  FFMA R86, R115, UR38, R86 ;  /* 0x0000002673567c23 */ /* 0x000fe20008000056 */
[----:B------:R-:W-:Y:S01]  /*7490*/  F2FP.F16.E4M3.UNPACK_B R154, R157.H1 ;  /* 0x0000009dff9a723e */ /* 0x000fe200030006ff */
[--C-:B------:R-:W-:Y:S01]  /*74a0*/  HADD2.F32 R153, -RZ, R152.reuse.H0_H0 ;  /* 0x20000098ff997230 */ /* 0x100fe20000004100 */
[----:B------:R-:W-:Y:S01]  /*74b0*/  F2FP.SATFINITE.E4M3.F32.PACK_AB_MERGE_C R190, R83, R82, RZ ;  /* 0x0000005253be723e */ /* 0x000fe200048070ff */
[----:B------:R-:W-:Y:S02]  /*74c0*/  HADD2.F32 R152, -RZ, R152.H1_H1 ;  /* 0x30000098ff987230 */ /* 0x000fe40000004100 */
[C---:B------:R-:W-:Y:S01]  /*74d0*/  FMUL R87, R96.reuse, R87 ;  /* 0x0000005760577220 */ /* 0x040fe20000400000 */
[--C-:B------:R-:W-:Y:S01]  /*74e0*/  HADD2.F32 R119, -RZ, R118.reuse.H0_H0 ;  /* 0x20000076ff777230 */ /* 0x100fe20000004100 */
[----:B------:R-:W-:Y:S01]  /*74f0*/  F2FP.SATFINITE.E4M3.F32.PACK_AB_MERGE_C R190, R81, R80, R190 ;  /* 0x0000005051be723e */ /* 0x000fe200048070be */
[----:B------:R-:W-:Y:S01]  /*7500*/  FMUL R58, R96, R58 ;  /* 0x0000003a603a7220 */ /* 0x000fe20000400000 */
[----:B------:R-:W-:Y:S02]  /*7510*/  HADD2.F32 R118, -RZ, R118.H1_H1 ;  /* 0x30000076ff767230 */ /* 0x000fe40000004100 */
[----:B------:R-:W-:Y:S01]  /*7520*/  FFMA R87, R114, UR38, R87 ;  /* 0x0000002672577c23 */ /* 0x000fe20008000057 */
[----:B------:R-:W-:Y:S01]  /*7530*/  FFMA R56, R117, UR38, R56 ;  /* 0x0000002675387c23 */ /* 0x000fe20008000038 */
[----:B------:R-:W-:Y:S01]  /*7540*/  FFMA R57, R116, UR38, R57 ;  /* 0x0000002674397c23 */ /* 0x000fe20008000039 */
[----:B------:R-:W-:Y:S01]  /*7550*/  FFMA R58, R119, UR38, R58 ;  /* 0x00000026773a7c23 */ /* 0x000fe2000800003a */
[----:B------:R-:W-:Y:S01]  /*7560*/  F2FP.F16.E4M3.UNPACK_B R156, R158 ;  /* 0x0000009eff9c723e */ /* 0x000fe200020006ff */
[C---:B------:R-:W-:Y:S01]  /*7570*/  FMUL R59, R96.reuse, R59 ;  /* 0x0000003b603b7220 */ /* 0x040fe20000400000 */
[--C-:B------:R-:W-:Y:S01]  /*7580*/  HADD2.F32 R123, -RZ, R122.reuse.H0_H0 ;  /* 0x2000007aff7b7230 */ /* 0x100fe20000004100 */
[----:B------:R-:W-:Y:S01]  /*7590*/  F2FP.SATFINITE.E4M3.F32.PACK_AB_MERGE_C R191, R87, R86, RZ ;  /* 0x0000005657bf723e */ /* 0x000fe200048070ff */
[----:B------:R-:W-:Y:S01]  /*75a0*/  FMUL R20, R96, R62 ;  /* 0x0000003e60147220 */ /* 0x000fe20000400000 */
[----:B------:R-:W-:Y:S02]  /*75b0*/  HADD2.F32 R122, -RZ, R122.H1_H1 ;  /* 0x3000007aff7a7230 */ /* 0x000fe40000004100 */
[----:B------:R-:W-:Y:S01]  /*75c0*/  FFMA R59, R118, UR38, R59 ;  /* 0x00000026763b7c23 */ /* 0x000fe2000800003b */
[----:B------:R-:W-:Y:S01]  /*75d0*/  F2FP.SATFINITE.E4M3.F32.PACK_AB_MERGE_C R191, R85, R84, R191 ;  /* 0x0000005455bf723e */ /* 0x000fe200048070bf */
[----:B------:R-:W-:Y:S01]  /*75e0*/  FFMA R0, R121, UR38, R0 ;  /* 0x0000002679007c23 */ /* 0x000fe20008000000 */
[----:B------:R-:W-:Y:S01]  /*75f0*/  FFMA R3, R120, UR38, R3 ;  /* 0x0000002678037c23 */ /* 0x000fe20008000003 */
[----:B------:R-:W-:Y:S01]  /*7600*/  FFMA R20, R123, UR38, R20 ;  /* 0x000000267b147c23 */ /* 0x000fe20008000014 */
[----:B------:R-:W-:Y:S01]  /*7610*/  F2FP.F16.E4M3.UNPACK_B R158, R158.H1 ;  /* 0x0000009eff9e723e */ /* 0x000fe200030006ff */
[----:B------:R1:W-:Y:S01]  /*7620*/  STS.128 [R211+0x2a80], R188 ;  /* 0x002a80bcd3007388 */ /* 0x0003e20000000c00 */
[----:B------:R-:W-:Y:S01]  /*7630*/  F2FP.SATFINITE.E4M3.F32.PACK_AB_MERGE_C R192, R59, R58, RZ ;  /* 0x0000003a3bc0723e */ /* 0x000fe200048070ff */
[C---:B------:R-:W-:Y:S01]  /*7640*/  FMUL R62, R96.reuse, R68 ;  /* 0x00000044603e7220 */ /* 0x040fe20000400000 */
[----:B------:R-:W-:Y:S02]  /*7650*/  HADD2.F32 R157, -RZ, R156.H0_H0 ;  /* 0x2000009cff9d7230 */ /* 0x000fe40000004100 */
[C---:B------:R-:W-:Y:S01]  /*7660*/  FMUL R21, R96.reuse, R63 ;  /* 0x0000003f60157220 */ /* 0x040fe20000400000 */
[----:B------:R-:W-:Y:S01]  /*7670*/  HADD2.F32 R127, -RZ, R126.H0_H0 ;  /* 0x2000007eff7f7230 */ /* 0x000fe20000004100 */
[----:B------:R-:W-:Y:S01]  /*7680*/  F2FP.SATFINITE.E4M3.F32.PACK_AB_MERGE_C R192, R57, R56, R192 ;  /* 0x0000003839c0723e */ /* 0x000fe200048070c0 */
[----:B------:R-:W-:Y:S01]  /*7690*/  FMUL R63, R96, R69 ;  /* 0x00000045603f7220 */ /* 0x000fe20000400000 */
[----:B------:R-:W-:Y:S01]  /*76a0*/  FFMA R21, R122, UR38, R21 ;  /* 0x000000267a157c23 */ /* 0x000fe20008000015 */
[----:B------:R-:W-:Y:S01]  /*76b0*/  FFMA R22, R125, UR38, R22 ;  /* 0x000000267d167c23 */ /* 0x000fe20008000016 */
[----:B------:R-:W-:Y:S01]  /*76c0*/  FFMA R23, R124, UR38, R23 ;  /* 0x000000267c177c23 */ /* 0x000fe20008000017 */
[----:B------:R-:W-:Y:S01]  /*76d0*/  F2FP.F16.E4M3.UNPACK_B R160, R159 ;  /* 0x0000009fffa0723e */ /* 0x000fe200020006ff */
[----:B------:R-:W-:Y:S01]  /*76e0*/  HADD2.F32 R156, -RZ, R156.H1_H1 ;  /* 0x3000009cff9c7230 */ /* 0x000fe20000004100 */
[----:B------:R-:W-:Y:S01]  /*76f0*/  F2FP.SATFINITE.E4M3.F32.PACK_AB_MERGE_C R193, R21, R20, RZ ;  /* 0x0000001415c1723e */ /* 0x000fe200048070ff */
[C---:B------:R-:W-:Y:S01]  /*7700*/  FMUL R60, R96.reuse, R66 ;  /* 0x00000042603c7220 */ /* 0x040fe20000400000 */
[----:B------:R-:W-:Y:S02]  /*7710*/  HADD2.F32 R126, -RZ, R126.H1_H1 ;  /* 0x3000007eff7e7230 */ /* 0x000fe40000004100 */
[----:B------:R-:W-:Y:S01]  /*7720*/  FMUL R61, R96, R67 ;  /* 0x00000043603d7220 */ /* 0x000fe20000400000 */
[----:B------:R-:W-:Y:S01]  /*7730*/  HADD2.F32 R131, -RZ, R130.H0_H0 ;  /* 0x20000082ff837230 */ /* 0x000fe20000004100 */
        /* <DEDUP_REMOVED lines=10> */
[----:B------:R-:W-:Y:S01]  /*77e0*/  HADD2.F32 R130, -RZ, R130.H1_H1 ;  /* 0x30000082ff827230 */ /* 0x000fe20000004100 */
[----:B------:R-:W-:Y:S01]  /*77f0*/  F2FP.SATFINITE.E4M3.F32.PACK_AB_MERGE_C R194, R23, R22, R194 ;  /* 0x0000001617c2723e */ /* 0x000fe200048070c2 */
[C---:B------:R-:W-:Y:S01]  /*7800*/  FMUL R65, R96.reuse, R71 ;  /* 0x0000004760417220 */ /* 0x040fe20000400000 */
[--C-:B------:R-:W-:Y:S02]  /*7810*/  HADD2.F32 R135, -RZ, R134.reuse.H0_H0 ;  /* 0x20000086ff877230 */ /* 0x100fe40000004100 */
[----:B------:R-:W-:Y:S01]  /*7820*/  FFMA R64, R131, UR38, R64 ;  /* 0x0000002683407c23 */ /* 0x000fe20008000040 */
[----:B------:R-:W-:Y:S01]  /*7830*/  FMUL R42, R96, R42 ;  /* 0x0000002a602a7220 */ /* 0x000fe20000400000 */
[----:B------:R-:W-:Y:S02]  /*7840*/  HADD2.F32 R134, -RZ, R134.H1_H1 ;  /* 0x30000086ff867230 */ /* 0x000fe40000004100 */
[----:B------:R-:W-:Y:S01]  /*7850*/  FFMA R65, R130, UR38, R65 ;  /* 0x0000002682417c23 */ /* 0x000fe20008000041 */
[----:B------:R-:W-:Y:S01]  /*7860*/  FFMA R40, R133, UR38, R40 ;  /* 0x0000002685287c23 */ /* 0x000fe20008000028 */
[-C--:B------:R-:W-:Y:S01]  /*7870*/  F2FP.F16.E4M3.UNPACK_B R164, R172.reuse ;  /* 0x000000acffa4723e */ /* 0x080fe200020006ff */
[----:B------:R-:W-:Y:S01]  /*7880*/  FFMA R41, R132, UR38, R41 ;  /* 0x0000002684297c23 */ /* 0x000fe20008000029 */
[----:B------:R-:W-:Y:S01]  /*7890*/  FFMA R42, R135, UR38, R42 ;  /* 0x00000026872a7c23 */ /* 0x000fe2000800002a */
[----:B------:R-:W-:Y:S01]  /*78a0*/  F2FP.F16.E4M3.UNPACK_B R166, R172.H1 ;  /* 0x000000acffa6723e */ /* 0x000fe200030006ff */
[----:B------:R-:W-:Y:S01]  /*78b0*/  FMUL R43, R96, R43 ;  /* 0x0000002b602b7220 */ /* 0x000fe20000400000 */
[----:B------:R-:W-:Y:S01]  /*78c0*/  HADD2.F32 R139, -RZ, R138.H0_H0 ;  /* 0x2000008aff8b7230 */ /* 0x000fe20000004100 */
[----:B------:R-:W-:Y:S01]  /*78d0*/  F2FP.SATFINITE.E4M3.F32.PACK_AB_MERGE_C R195, R65, R64, RZ ;  /* 0x0000004041c3723e */ /* 0x000fe200048070ff */
[--C-:B------:R-:W-:Y:S02]  /*78e0*/  HADD2.F32 R165, -RZ, R164.reuse.H0_H0 ;  /* 0x200000a4ffa57230 */ /* 0x100fe40000004100 */
[----:B------:R-:W-:Y:S01]  /*78f0*/  FFMA R43, R134, UR38, R43 ;  /* 0x00000026862b7c23 */ /* 0x000fe2000800002b */
[----:B------:R-:W-:Y:S01]  /*7900*/  FFMA R44, R137, UR38, R44 ;  /* 0x00000026892c7c23 */ /* 0x000fe2000800002c */
[----:B------:R-:W-:Y:S01]  /*7910*/  F2FP.SATFINITE.E4M3.F32.PACK_AB_MERGE_C R195, R63, R62, R195 ;  /* 0x0000003e3fc3723e */ /* 0x000fe200048070c3 */
[----:B------:R-:W-:Y:S01]  /*7920*/  FFMA R45, R136, UR38, R45 ;  /* 0x00000026882d7c23 */ /* 0x000fe2000800002d */
[----:B------:R-:W-:Y:S01]  /*7930*/  HADD2.F32 R164, -RZ, R164.H1_H1 ;  /* 0x300000a4ffa47230 */ /* 0x000fe20000004100 */
[----:B------:R-:W-:Y:S01]  /*7940*/  F2FP.SATFINITE.E4M3.F32.PACK_AB_MERGE_C R204, R43, R42, RZ ;  /* 0x0000002a2bcc723e */ /* 0x000fe200048070ff */
[C---:B------:R-:W-:Y:S01]  /*7950*/  FMUL R46, R96.reuse, R46 ;  /* 0x0000002e602e7220 */ /* 0x040fe20000400000 */
[----:B------:R-:W-:Y:S01]  /*7960*/  HADD2.F32 R138, -RZ, R138.H1_H1 ;  /* 0x3000008aff8a7230 */ /* 0x000fe20000004100 */
[----:B------:R1:W-:Y:S01]  /*7970*/  STS.128 [R211+0x3280], R192 ;  /* 0x003280c0d3007388 */ /* 0x0003e20000000c00 */
[----:B------:R-:W-:Y:S01]  /*7980*/  F2FP.SATFINITE.E4M3.F32.PACK_AB_MERGE_C R204, R41, R40, R204 ;  /* 0x0000002829cc723e */ /* 0x000fe200048070cc */
[----:B------:R-:W-:Y:S01]  /*7990*/  FFMA R46, R139, UR38, R46 ;  /* 0x000000268b2e7c23 */ /* 0x000fe2000800002e */
[C---:B------:R-:W-:Y:S01]  /*79a0*/  FMUL R47, R96.reuse, R47 ;  /* 0x0000002f602f7220 */ /* 0x040fe20000400000 */
[--C-:B------:R-:W-:Y:S02]  /*79b0*/  HADD2.F32 R143, -RZ, R142.reuse.H0_H0 ;  /* 0x2000008eff8f7230 */ /* 0x100fe40000004100 */
        /* <DEDUP_REMOVED lines=19> */
[----:B------:R-:W-:Y:S02]  /*7af0*/  HADD2.F32 R146, -RZ, R146.H1_H1 ;  /* 0x30000092ff927230 */ /* 0x000fe40000004100 */
[----:B------:R-:W-:Y:S01]  /*7b00*/  FMUL R55, R96, R55 ;  /* 0x0000003760377220 */ /* 0x000fe20000400000 */
[--C-:B------:R-:W-:Y:S01]  /*7b10*/  HADD2.F32 R151, -RZ, R150.reuse.H0_H0 ;  /* 0x20000096ff977230 */ /* 0x100fe20000004100 */
[----:B------:R-:W-:Y:S01]  /*7b20*/  F2FP.SATFINITE.E4M3.F32.PACK_AB_MERGE_C R206, R49, R48, R206 ;  /* 0x0000003031ce723e */ /* 0x000fe200048070ce */
[----:B------:R-:W-:Y:S01]  /*7b30*/  FFMA R54, R147, UR38, R54 ;  /* 0x0000002693367c23 */ /* 0x000fe20008000036 */
[----:B------:R-:W-:Y:S01]  /*7b40*/  FFMA R55, R146, UR38, R55 ;  /* 0x0000002692377c23 */ /* 0x000fe20008000037 */
[----:B------:R-:W-:Y:S01]  /*7b50*/  FFMA R24, R149, UR38, R24 ;  /* 0x0000002695187c23 */ /* 0x000fe20008000018 */
[----:B------:R-:W-:Y:S01]  /*7b60*/  FFMA R25, R148, UR38, R25 ;  /* 0x0000002694197c23 */ /* 0x000fe20008000019 */
[----:B------:R-:W-:Y:S01]  /*7b70*/  F2FP.F16.E4M3.UNPACK_B R172, R174 ;  /* 0x000000aeffac723e */ /* 0x000fe200020006ff */
[C---:B------:R-:W-:Y:S01]  /*7b80*/  FMUL R26, R96.reuse, R26 ;  /* 0x0000001a601a7220 */ /* 0x040fe20000400000 */
[----:B------:R-:W-:Y:S01]  /*7b90*/  HADD2.F32 R150, -RZ, R150.H1_H1 ;  /* 0x30000096ff967230 */ /* 0x000fe20000004100 */
[----:B------:R-:W-:Y:S01]  /*7ba0*/  F2FP.SATFINITE.E4M3.F32.PACK_AB_MERGE_C R54, R55, R54, RZ ;  /* 0x000000363736723e */ /* 0x000fe200048070ff */
[----:B------:R-:W-:Y:S01]  /*7bb0*/  FMUL R27, R96, R27 ;  /* 0x0000001b601b7220 */ /* 0x000fe20000400000 */
[----:B------:R-:W-:Y:S02]  /*7bc0*/  HADD2.F32 R155, -RZ, R154.H0_H0 ;  /* 0x2000009aff9b7230 */ /* 0x000fe40000004100 */
        /* <DEDUP_REMOVED lines=8> */
[----:B------:R-:W-:Y:S02]  /*7c50*/  HADD2.F32 R173, -RZ, R172.H0_H0 ;  /* 0x200000acffad7230 */ /* 0x000fe40000004100 */
[C---:B------:R-:W-:Y:S01]  /*7c60*/  FMUL R30, R96.reuse, R30 ;  /* 0x0000001e601e7220 */ /* 0x040fe20000400000 */
[----:B------:R-:W-:Y:S01]  /*7c70*/  HADD2.F32 R154, -RZ, R154.H1_H1 ;  /* 0x3000009aff9a7230 */ /* 0x000fe20000004100 */
[----:B------:R-:W-:Y:S01]  /*7c80*/  F2FP.SATFINITE.E4M3.F32.PACK_AB_MERGE_C R24, R25, R24, R26 ;  /* 0x000000181918723e */ /* 0x000fe2000480701a */
[----:B------:R-:W-:Y:S02]  /*7c90*/  HADD2.F32 R172, -RZ, R172.H1_H1 ;  /* 0x300000acffac7230 */ /* 0x000fe40000004100 */
        /* <DEDUP_REMOVED lines=14> */
[----:B------:R-:W-:Y:S02]  /*7d80*/  HADD2.F32 R177, -RZ, R176.H0_H0 ;  /* 0x200000b0ffb17230 */ /* 0x000fe40000004100 */
[----:B------:R-:W-:Y:S01]  /*7d90*/  FFMA R35, R158, UR38, R35 ;  /* 0x000000269e237c23 */ /* 0x000fe20008000023 */
[----:B------:R-:W-:Y:S01]  /*7da0*/  FFMA R36, R161, UR38, R36 ;  /* 0x00000026a1247c23 */ /* 0x000fe20008000024 */
[----:B------:R-:W-:Y:S01]  /*7db0*/  F2FP.SATFINITE.E4M3.F32.PACK_AB_MERGE_C R25, R29, R28, R30 ;  /* 0x0000001c1d19723e */ /* 0x000fe2000480701e */
[----:B------:R-:W-:Y:S01]  /*7dc0*/  FFMA R37, R160, UR38, R37 ;  /* 0x00000026a0257c23 */ /* 0x000fe20008000025 */
[C---:B------:R-:W-:Y:S01]  /*7dd0*/  FMUL R38, R96.reuse, R38 ;  /* 0x0000002660267220 */ /* 0x040fe20000400000 */
[----:B------:R-:W-:Y:S02]  /*7de0*/  HADD2.F32 R162, -RZ, R162.H1_H1 ;  /* 0x300000a2ffa27230 */ /* 0x000fe40000004100 */
[C---:B------:R-:W-:Y:S01]  /*7df0*/  FMUL R39, R96.reuse, R39 ;  /* 0x0000002760277220 */ /* 0x040fe20000400000 */
[--C-:B------:R-:W-:Y:S02]  /*7e00*/  HADD2.F32 R167, -RZ, R166.reuse.H0_H0 ;  /* 0x200000a6ffa77230 */ /* 0x100fe40000004100 */
[----:B------:R-:W-:Y:S01]  /*7e10*/  FFMA R38, R163, UR38, R38 ;  /* 0x00000026a3267c23 */ /* 0x000fe20008000026 */
[----:B------:R-:W-:Y:S02]  /*7e20*/  HADD2.F32 R166, -RZ, R166.H1_H1 ;  /* 0x300000a6ffa67230 */ /* 0x000fe40000004100 */
[----:B------:R-:W-:Y:S01]  /*7e30*/  FMUL R6, R96, R6 ;  /* 0x0000000660067220 */ /* 0x000fe20000400000 */
[----:B------:R-:W-:Y:S01]  /*7e40*/  FFMA R39, R162, UR38, R39 ;  /* 0x00000026a2277c23 */ /* 0x000fe20008000027 */
[----:B------:R-:W-:Y:S01]  /*7e50*/  FFMA R4, R165, UR38, R4 ;  /* 0x00000026a5047c23 */ /* 0x000fe20008000004 */
[----:B------:R-:W-:Y:S01]  /*7e60*/  FFMA R5, R164, UR38, R5 ;  /* 0x00000026a4057c23 */ /* 0x000fe20008000005 */
[--C-:B------:R-:W-:Y:S02]  /*7e70*/  HADD2.F32 R171, -RZ, R170.reuse.H0_H0 ;  /* 0x200000aaffab7230 */ /* 0x100fe40000004100 */
[----:B------:R-:W-:Y:S01]  /*7e80*/  FFMA R6, R167, UR38, R6 ;  /* 0x00000026a7067c23 */ /* 0x000fe20008000006 */
[----:B------:R-:W-:Y:S02]  /*7e90*/  HADD2.F32 R170, -RZ, R170.H1_H1 ;  /* 0x300000aaffaa7230 */ /* 0x000fe40000004100 */
[----:B------:R-:W-:Y:S01]  /*7ea0*/  FMUL R10, R96, R10 ;  /* 0x0000000a600a7220 */ /* 0x000fe20000400000 */
[----:B------:R-:W-:Y:S01]  /*7eb0*/  FFMA R7, R166, UR38, R7 ;  /* 0x00000026a6077c23 */ /* 0x000fe20008000007 */
[----:B------:R-:W-:Y:S01]  /*7ec0*/  FMUL R11, R96, R11 ;  /* 0x0000000b600b7220 */ /* 0x000fe20000400000 */
        /* <DEDUP_REMOVED lines=9> */
[----:B------:R-:W-:Y:S02]  /*7f60*/  HADD2.F32 R176, -RZ, R176.H1_H1 ;  /* 0x300000b0ffb07230 */ /* 0x000fe40000004100 */
        /* <DEDUP_REMOVED lines=9> */
[----:B------:R-:W-:Y:S01]  /*8000*/  FFMA R18, R179, UR38, R18 ;  /* 0x00000026b3127c23 */ /* 0x000fe20008000012 */
[----:B------:R-:W-:Y:S01]  /*8010*/  FFMA R19, R178, UR38, R19 ;  /* 0x00000026b2137c23 */ /* 0x000fe20008000013 */
[----:B------:R-:W-:Y:S01]  /*8020*/  F2FP.SATFINITE.E4M3.F32.PACK_AB_MERGE_C R6, R7, R6, RZ ;  /* 0x000000060706723e */ /* 0x000fe200048070ff */
[----:B------:R-:W-:Y:S01]  /*8030*/  BSSY.RECONVERGENT B0, `(.L_x_125) ;  /* 0x0000036000007945 */ /* 0x000fe20003800200 */
[----:B------:R-:W-:Y:S02]  /*8040*/  F2FP.SATFINITE.E4M3.F32.PACK_AB_MERGE_C R34, R35, R34, RZ ;  /* 0x000000222322723e */ /* 0x000fe400048070ff */
[----:B------:R-:W-:Y:S02]  /*8050*/  F2FP.SATFINITE.E4M3.F32.PACK_AB_MERGE_C R27, R39, R38, RZ ;  /* 0x00000026271b723e */ /* 0x000fe400048070ff */
[----:B------:R-:W-:Y:S02]  /*8060*/  F2FP.SATFINITE.E4M3.F32.PACK_AB_MERGE_C R10, R11, R10, RZ ;  /* 0x0000000a0b0a723e */ /* 0x000fe400048070ff */
[----:B------:R-:W-:Y:S02]  /*8070*/  F2FP.SATFINITE.E4M3.F32.PACK_AB_MERGE_C R14, R15, R14, RZ ;  /* 0x0000000e0f0e723e */ /* 0x000fe400048070ff */
[----:B------:R-:W-:Y:S02]  /*8080*/  F2FP.SATFINITE.E4M3.F32.PACK_AB_MERGE_C R18, R19, R18, RZ ;  /* 0x000000121312723e */ /* 0x000fe400048070ff */
[----:B------:R-:W-:Y:S02]  /*8090*/  F2FP.SATFINITE.E4M3.F32.PACK_AB_MERGE_C R4, R5, R4, R6 ;  /* 0x000000040504723e */ /* 0x000fe40004807006 */
[----:B------:R-:W-:Y:S02]  /*80a0*/  F2FP.SATFINITE.E4M3.F32.PACK_AB_MERGE_C R26, R33, R32, R34 ;  /* 0x00000020211a723e */ /* 0x000fe40004807022 */
[----:B------:R-:W-:Y:S02]  /*80b0*/  F2FP.SATFINITE.E4M3.F32.PACK_AB_MERGE_C R27, R37, R36, R27 ;  /* 0x00000024251b723e */ /* 0x000fe4000480701b */
[----:B------:R-:W-:Y:S02]  /*80c0*/  F2FP.SATFINITE.E4M3.F32.PACK_AB_MERGE_C R5, R9, R8, R10 ;  /* 0x000000080905723e */ /* 0x000fe4000480700a */
[----:B------:R-:W-:Y:S01]  /*80d0*/  F2FP.SATFINITE.E4M3.F32.PACK_AB_MERGE_C R6, R13, R12, R14 ;  /* 0x0000000c0d06723e */ /* 0x000fe2000480700e */
[----:B------:R1:W-:Y:S01]  /*80e0*/  STS.128 [R211+0x4280], R24 ;  /* 0x00428018d3007388 */ /* 0x0003e20000000c00 */
[----:B------:R-:W-:Y:S02]  /*80f0*/  F2FP.SATFINITE.E4M3.F32.PACK_AB_MERGE_C R7, R17, R16, R18 ;  /* 0x000000101107723e */ /* 0x000fe40004807012 */
[----:B------:R-:W-:Y:S05]  /*8100*/  IADD3 R99, PT, PT, R99, 0x1, RZ ;  /* 0x0000000163637810 */ /* 0x000fea0007ffe0ff */
[----:B------:R1:W-:Y:S01]  /*8110*/  STS.128 [R211+0x4a80], R4 ;  /* 0x004a8004d3007388 */ /* 0x0003e20000000c00 */
[----:B------:R-:W-:Y:S01]  /*8120*/  @!PT LDS RZ, [RZ] ;  /* 0x00000000fffff984 */ /* 0x000fe20000000800 */
[----:B------:R-:W-:Y:S01]  /*8130*/  @!PT LDS RZ, [RZ] ;  /* 0x00000000fffff984 */ /* 0x000fe20000000800 */
[----:B------:R-:W-:Y:S01]  /*8140*/  @!PT LDS RZ, [RZ] ;  /* 0x00000000fffff984 */ /* 0x000fe20000000800 */
[----:B------:R-:W-:Y:S01]  /*8150*/  @!PT LDS RZ, [RZ] ;  /* 0x00000000fffff984 */ /* 0x000fe20000000800 */
[----:B------:R2:W-:Y:S07]  /*8160*/  MEMBAR.ALL.CTA ;  /* 0x0000000000007992 */ /* 0x0005ee0000008000 */
[----:B--2---:R-:W2:Y:S02]  /*8170*/  FENCE.VIEW.ASYNC.S ;  /* 0x00000000000073c6 */ /* 0x004ea40000000000 */
[----:B--2---:R-:W-:Y:S06]  /*8180*/  BAR.SYNC.DEFER_BLOCKING 0x1, 0x80 ;  /* 0x0042000000007b1d */ /* 0x004fec0000010000 */
[----:B------:R-:W-:Y:S05]  /*8190*/  @P0 BRA `(.L_x_126) ;  /* 0x00000000007c0947 */ /* 0x000fea0003800000 */
[----:B------:R-:W-:Y:S01]  /*81a0*/  R2UR UR13, R197 ;  /* 0x00000000c50d72ca */ /* 0x000fe200000e0000 */
[----:B------:R-:W-:Y:S01]  /*81b0*/  UIADD3 UR24, UP0, UPT, UR48, 0x680, URZ ;  /* 0x0000068030187890 */ /* 0x000fe2000ff1e0ff */
[----:B------:R-:W-:Y:S01]  /*81c0*/  R2UR UR14, R187 ;  /* 0x00000000bb0e72ca */ /* 0x000fe200000e0000 */
[----:B------:R-:W-:Y:S02]  /*81d0*/  UIADD3 UR12, UPT, UPT, UR39, 0x2a80, URZ ;  /* 0x00002a80270c7890 */ /* 0x000fe4000fffe0ff */
[----:B------:R-:W-:Y:S01]  /*81e0*/  UIADD3.X UR25, UPT, UPT, URZ, UR49, URZ, UP0, !UPT ;  /* 0x00000031ff197290 */ /* 0x000fe200087fe4ff */
[----:B------:R-:W-:Y:S01]  /*81f0*/  UMOV UR15, UR36 ;  /* 0x00000024000f7c82 */ /* 0x000fe20008000000 */
[----:B------:R-:W-:Y:S01]  /*8200*/  UIADD3 UR8, UPT, UPT, UR39, 0x3280, URZ ;  /* 0x0000328027087890 */ /* 0x000fe2000fffe0ff */
[----:B------:R-:W-:Y:S01]  /*8210*/  UMOV UR11, UR36 ;  /* 0x00000024000b7c82 */ /* 0x000fe20008000000 */
[----:B------:R-:W-:Y:S04]  /*8220*/  UIADD3 UR4, UPT, UPT, UR39, 0x3a80, URZ ;  /* 0x00003a8027047890 */ /* 0x000fe8000fffe0ff */
[----:B------:R-:W-:Y:S02]  /*8230*/  UIMAD UR13, UR13, 0x50, URZ ;  /* 0x000000500d0d78a4 */ /* 0x000fe4000f8e02ff */
[----:B------:R-:W-:Y:S02]  /*8240*/  USHF.L.U32 UR14, UR14, 0x7, URZ ;  /* 0x000000070e0e7899 */ /* 0x000fe400080006ff */
[----:B------:R-:W-:Y:S02]  /*8250*/  UIADD3 UR9, UPT, UPT, UR13, 0x10, URZ ;  /* 0x000000100d097890 */ /* 0x000fe4000fffe0ff */
[----:B------:R-:W-:Y:S01]  /*8260*/  UIADD3 UR5, UPT, UPT, UR13, 0x20, URZ ;  /* 0x000000200d057890 */ /* 0x000fe2000fffe0ff */
[----:B------:R-:W-:Y:S02]  /*8270*/  UMOV UR7, UR36 ;  /* 0x0000002400077c82 */ /* 0x000fe40008000000 */
[----:B------:R-:W-:Y:S01]  /*8280*/  UMOV UR10, UR14 ;  /* 0x0000000e000a7c82 */ /* 0x000fe20008000000 */
[----:B------:R-:W-:Y:S01]  /*8290*/  UMOV UR6, UR14 ;  /* 0x0000000e00067c82 */ /* 0x000fe20008000000 */
[----:B------:R2:W-:Y:S01]  /*82a0*/  UTMASTG.3D [UR12], [UR24] ;  /* 0x0000000c180073b5 */ /* 0x0005e20008010000 */
[----:B------:R-:W-:Y:S02]  /*82b0*/  UIADD3 UR20, UPT, UPT, UR39, 0x4280, URZ ;  /* 0x0000428027147890 */ /* 0x000fe4000fffe0ff */
[----:B------:R-:W-:Y:S01]  /*82c0*/  UIADD3 UR21, UPT, UPT, UR13, 0x30, URZ ;  /* 0x000000300d157890 */ /* 0x000fe2000fffe0ff */
[----:B------:R-:W-:Y:S01]  /*82d0*/  UMOV UR23, UR36 ;  /* 0x0000002400177c82 */ /* 0x000fe20008000000 */
[----:B------:R-:W-:Y:S01]  /*82e0*/  UMOV UR22, UR14 ;  /* 0x0000000e00167c82 */ /* 0x000fe20008000000 */
[----:B------:R-:W-:Y:S01]  /*82f0*/  UIADD3 UR16, UPT, UPT, UR39, 0x4a80, URZ ;  /* 0x00004a8027107890 */ /* 0x000fe2000fffe0ff */
[----:B------:R2:W-:Y:S01]  /*8300*/  UTMASTG.3D [UR8], [UR24] ;  /* 0x00000008180073b5 */ /* 0x0005e20008010000 */
[----:B------:R-:W-:Y:S01]  /*8310*/  UIADD3 UR17, UPT, UPT, UR13, 0x40, URZ ;  /* 0x000000400d117890 */ /* 0x000fe2000fffe0ff */
[----:B------:R-:W-:Y:S01]  /*8320*/  UMOV UR19, UR36 ;  /* 0x0000002400137c82 */ /* 0x000fe20008000000 */
[----:B------:R-:W-:Y:S01]  /*8330*/  UMOV UR18, UR14 ;  /* 0x0000000e00127c82 */ /* 0x000fe20008000000 */
[----:B------:R2:W-:Y:S01]  /*8340*/  UTMASTG.3D [UR4], [UR24] ;  /* 0x00000004180073b5 */ /* 0x0005e20008010000 */
[----:B------:R2:W-:Y:S05]  /*8350*/  UTMASTG.3D [UR20], [UR24] ;  /* 0x00000014180073b5 */ /* 0x0005ea0008010000 */
[----:B------:R2:W-:Y:S01]  /*8360*/  UTMASTG.3D [UR16], [UR24] ;  /* 0x00000010180073b5 */ /* 0x0005e20008010000 */
[----:B------:R0:W-:Y:S01]  /*8370*/  UTMACMDFLUSH ;  /* 0x00000000000079b7 */ /* 0x0001e20000000000 */
[----:B--2---:R-:W-:Y:S04]  /*8380*/  DEPBAR.LE SB0, 0x0 ;  /* 0x000080000000791a */ /* 0x004fe80000000000 */
.L_x_126:
[----:B------:R-:W-:Y:S05]  /*8390*/  BSYNC.RECONVERGENT B0 ;  /* 0x0000000000007941 */ /* 0x000fea0003800200 */
.L_x_125:
[----:B------:R-:W-:Y:S01]  /*83a0*/  BAR.SYNC.DEFER_BLOCKING 0x1, 0x80 ;  /* 0x0042000000007b1d */ /* 0x000fe20000010000 */
[----:B------:R-:W-:Y:S01]  /*83b0*/  ISETP.NE.AND P2, PT, R213, RZ, PT ;  /* 0x000000ffd500720c */ /* 0x000fe20003f45270 */
[----:B------:R-:W-:Y:S01]  /*83c0*/  IMAD.IADD R197, R95, 0x1, R186 ;  /* 0x000000015fc57824 */ /* 0x000fe200078e02ba */
[----:B------:R-:W-:Y:S01]  /*83d0*/  ISETP.NE.AND P0, PT, R214, 0x2, PT ;  /* 0x00000002d600780c */ /* 0x000fe20003f05270 */
[----:B------:R-:W-:Y:S01]  /*83e0*/  IMAD.IADD R187, R97, 0x1, R196 ;  /* 0x0000000161bb7824 */ /* 0x000fe200078e02c4 */
[----:B------:R-:W-:Y:S02]  /*83f0*/  ISETP.NE.AND P1, PT, R99, 0x4, PT ;  /* 0x000000046300780c */ /* 0x000fe40003f25270 */
[----:B------:R-:W-:Y:S02]  /*8400*/  SEL R0, RZ, 0x1, P0 ;  /* 0x00000001ff007807 */ /* 0x000fe40000000000 */
[----:B------:R-:W-:Y:S02]  /*8410*/  SEL R3, RZ, 0x1, P1 ;  /* 0x00000001ff037807 */ /* 0x000fe40000800000 */
[----:B------:R-:W-:Y:S02]  /*8420*/  LOP3.LUT R209, R209, R0, RZ, 0x3c, !PT ;  /* 0x00000000d1d17212 */ /* 0x000fe400078e3cff */
[----:B------:R-:W-:Y:S02]  /*8430*/  LOP3.LUT R210, R210, R3, RZ, 0x3c, !PT ;  /* 0x00000003d2d27212 */ /* 0x000fe400078e3cff */
[----:B------:R-:W-:Y:S02]  /*8440*/  @P2 R2UR UR36, R203 ;  /* 0x00000000cb2422ca */ /* 0x000fe400000e0000 */
[----:B------:R-:W-:Y:S02]  /*8450*/  SEL R214, R214, RZ, P0 ;  /* 0x000000ffd6d67207 */ /* 0x000fe40000000000 */
[----:B------:R-:W-:Y:S01]  /*8460*/  SEL R99, R99, RZ, P1 ;  /* 0x000000ff63637207 */ /* 0x000fe20000800000 */
[----:B------:R-:W-:Y:S10]  /*8470*/  @P2 BRA `(.L_x_127) ;  /* 0xffffffd400282947 */ /* 0x000ff4000383ffff */
[----:B------:R-:W-:Y:S05]  /*8480*/  EXIT ;  /* 0x000000000000794d */ /* 0x000fea0003800000 */
.L_x_25:
[----:B--2---:R2:W4:Y:S02]  /*8490*/  SYNCS.PHASECHK.TRANS64.TRYWAIT P0, [R3+URZ+0x1c0], R2 ;  /* 0x0001c002030075a7 */ /* 0x00452400080011ff */
[----:B----4-:R-:W-:Y:S05]  /*84a0*/  @!P0 NANOSLEEP.SYNCS 0x989680 ;  /* 0x009896800000895d */ /* 0x010fea0003900000 */
[----:B------:R-:W4:Y:S02]  /*84b0*/  @!P0 SYNCS.PHASECHK.TRANS64 P0, [R3+URZ+0x1c0], R2 ;  /* 0x0001c002030085a7 */ /* 0x000f2400080010ff */
[----:B----4-:R-:W-:Y:S05]  /*84c0*/  @!P0 BRA `(.L_x_25) ;  /* 0xfffffffc00f08947 */ /* 0x010fea000383ffff */
[----:B------:R-:W-:Y:S05]  /*84d0*/  BRA `(.L_x_128) ;  /* 0xffffff9400347947 */ /* 0x000fea000383ffff */
.L_x_28:
[----:B-1----:R-:W-:Y:S07]  /*84e0*/  MOV R2, UR33 ;  /* 0x0000002100027c02 */ /* 0x002fee0008000f00 */
.L_x_129:
[----:B-1----:R1:W2:Y:S02]  /*84f0*/  SYNCS.PHASECHK.TRANS64.TRYWAIT P0, [R2+URZ+0x98], R5 ;  /* 0x00009805020075a7 */ /* 0x0022a400080011ff */
[----:B--2---:R-:W-:Y:S05]  /*8500*/  @!P0 NANOSLEEP.SYNCS 0x989680 ;  /* 0x009896800000895d */ /* 0x004fea0003900000 */
[----:B------:R-:W2:Y:S02]  /*8510*/  @!P0 SYNCS.PHASECHK.TRANS64 P0, [R2+URZ+0x98], R5 ;  /* 0x00009805020085a7 */ /* 0x000ea400080010ff */
[----:B--2---:R-:W-:Y:S05]  /*8520*/  @!P0 BRA `(.L_x_129) ;  /* 0xfffffffc00f08947 */ /* 0x004fea000383ffff */
[----:B------:R-:W-:Y:S05]  /*8530*/  BRA `(.L_x_27) ;  /* 0xffffff94009c7947 */ /* 0x000fea000383ffff */
.L_x_35:
[----:B-1----:R-:W-:Y:S07]  /*8540*/  MOV R2, UR17 ;  /* 0x0000001100027c02 */ /* 0x002fee0008000f00 */
.L_x_130:
[----:B-1----:R1:W2:Y:S02]  /*8550*/  SYNCS.PHASECHK.TRANS64.TRYWAIT P0, [R2+URZ+0x98], R5 ;  /* 0x00009805020075a7 */ /* 0x0022a400080011ff */
[----:B--2---:R-:W-:Y:S05]  /*8560*/  @!P0 NANOSLEEP.SYNCS 0x989680 ;  /* 0x009896800000895d */ /* 0x004fea0003900000 */
[----:B------:R-:W2:Y:S02]  /*8570*/  @!P0 SYNCS.PHASECHK.TRANS64 P0, [R2+URZ+0x98], R5 ;  /* 0x00009805020085a7 */ /* 0x000ea400080010ff */
[----:B--2---:R-:W-:Y:S05]  /*8580*/  @!P0 BRA `(.L_x_130) ;  /* 0xfffffffc00f08947 */ /* 0x004fea000383ffff */
[----:B------:R-:W-:Y:S05]  /*8590*/  BRA `(.L_x_34) ;  /* 0xffffff9800587947 */ /* 0x000fea000383ffff */
.L_x_40:
[----:B-1----:R1:W2:Y:S02]  /*85a0*/  SYNCS.PHASECHK.TRANS64.TRYWAIT P0, [R2+URZ+0x150], R3 ;  /* 0x00015003020075a7 */ /* 0x0022a400080011ff */
[----:B--2---:R-:W-:Y:S05]  /*85b0*/  @!P0 NANOSLEEP.SYNCS 0x989680 ;  /* 0x009896800000895d */ /* 0x004fea0003900000 */
[----:B------:R-:W2:Y:S02]  /*85c0*/  @!P0 SYNCS.PHASECHK.TRANS64 P0, [R2+URZ+0x150], R3 ;  /* 0x00015003020085a7 */ /* 0x000ea400080010ff */
[----:B--2---:R-:W-:Y:S05]  /*85d0*/  @!P0 BRA `(.L_x_40) ;  /* 0xfffffffc00f08947 */ /* 0x004fea000383ffff */
[----:B------:R-:W-:Y:S05]  /*85e0*/  BRA `(.L_x_131) ;  /* 0xffffff9800fc7947 */ /* 0x000fea000383ffff */
.L_x_44:
[----:B---3--:R-:W-:-:S07]  /*85f0*/  MOV R0, UR5 ;  /* 0x0000000500007c02 */ /* 0x008fce0008000f00 */
.L_x_132:
[----:B-1----:R1:W2:Y:S02]  /*8600*/  SYNCS.PHASECHK.TRANS64.TRYWAIT P0, [R0+URZ], R3 ;  /* 0x00000003000075a7 */ /* 0x0022a400080011ff */
[----:B--2---:R-:W-:Y:S05]  /*8610*/  @!P0 NANOSLEEP.SYNCS 0x989680 ;  /* 0x009896800000895d */ /* 0x004fea0003900000 */
[----:B------:R-:W2:Y:S02]  /*8620*/  @!P0 SYNCS.PHASECHK.TRANS64 P0, [R0+URZ], R3 ;  /* 0x00000003000085a7 */ /* 0x000ea400080010ff */
[----:B--2---:R-:W-:Y:S05]  /*8630*/  @!P0 BRA `(.L_x_132) ;  /* 0xfffffffc00f08947 */ /* 0x004fea000383ffff */
[----:B------:R-:W-:Y:S05]  /*8640*/  BRA `(.L_x_133) ;  /* 0xffffffa0006c7947 */ /* 0x000fea000383ffff */
.L_x_45:
[----:B---3--:R-:W-:-:S07]  /*8650*/  MOV R0, UR5 ;  /* 0x0000000500007c02 */ /* 0x008fce0008000f00 */
.L_x_134:
[----:B-1----:R1:W2:Y:S02]  /*8660*/  SYNCS.PHASECHK.TRANS64.TRYWAIT P0, [R0+URZ], R3 ;  /* 0x00000003000075a7 */ /* 0x0022a400080011ff */
[----:B--2---:R-:W-:Y:S05]  /*8670*/  @!P0 NANOSLEEP.SYNCS 0x989680 ;  /* 0x009896800000895d */ /* 0x004fea0003900000 */
[----:B------:R-:W2:Y:S02]  /*8680*/  @!P0 SYNCS.PHASECHK.TRANS64 P0, [R0+URZ], R3 ;  /* 0x00000003000085a7 */ /* 0x000ea400080010ff */
[----:B--2---:R-:W-:Y:S05]  /*8690*/  @!P0 BRA `(.L_x_134) ;  /* 0xfffffffc00f08947 */ /* 0x004fea000383ffff */
[----:B------:R-:W-:Y:S05]  /*86a0*/  BRA `(.L_x_135) ;  /* 0xffffffa000787947 */ /* 0x000fea000383ffff */
.L_x_46:
[----:B---3--:R-:W-:-:S07]  /*86b0*/  MOV R0, UR5 ;  /* 0x0000000500007c02 */ /* 0x008fce0008000f00 */
.L_x_136:
[----:B-1----:R1:W2:Y:S02]  /*86c0*/  SYNCS.PHASECHK.TRANS64.TRYWAIT P0, [R0+URZ], R3 ;  /* 0x00000003000075a7 */ /* 0x0022a400080011ff */
[----:B--2---:R-:W-:Y:S05]  /*86d0*/  @!P0 NANOSLEEP.SYNCS 0x989680 ;  /* 0x009896800000895d */ /* 0x004fea0003900000 */
[----:B------:R-:W2:Y:S02]  /*86e0*/  @!P0 SYNCS.PHASECHK.TRANS64 P0, [R0+URZ], R3 ;  /* 0x00000003000085a7 */ /* 0x000ea400080010ff */
[----:B--2---:R-:W-:Y:S05]  /*86f0*/  @!P0 BRA `(.L_x_136) ;  /* 0xfffffffc00f08947 */ /* 0x004fea000383ffff */
[----:B------:R-:W-:Y:S05]  /*8700*/  BRA `(.L_x_137) ;  /* 0xffffffa000847947 */ /* 0x000fea000383ffff */
.L_x_47:
[----:B---3--:R-:W-:-:S07]  /*8710*/  MOV R0, UR5 ;  /* 0x0000000500007c02 */ /* 0x008fce0008000f00 */
.L_x_138:
[----:B-1----:R1:W2:Y:S02]  /*8720*/  SYNCS.PHASECHK.TRANS64.TRYWAIT P0, [R0+URZ], R3 ;  /* 0x00000003000075a7 */ /* 0x0022a400080011ff */
[----:B--2---:R-:W-:Y:S05]  /*8730*/  @!P0 NANOSLEEP.SYNCS 0x989680 ;  /* 0x009896800000895d */ /* 0x004fea0003900000 */
[----:B------:R-:W2:Y:S02]  /*8740*/  @!P0 SYNCS.PHASECHK.TRANS64 P0, [R0+URZ], R3 ;  /* 0x00000003000085a7 */ /* 0x000ea400080010ff */
[----:B--2---:R-:W-:Y:S05]  /*8750*/  @!P0 BRA `(.L_x_138) ;  /* 0xfffffffc00f08947 */ /* 0x004fea000383ffff */
[----:B------:R-:W-:Y:S05]  /*8760*/  BRA `(.L_x_139) ;  /* 0xffffffa000907947 */ /* 0x000fea000383ffff */
.L_x_48:
[----:B---3--:R-:W-:-:S07]  /*8770*/  MOV R0, UR5 ;  /* 0x0000000500007c02 */ /* 0x008fce0008000f00 */
.L_x_140:
[----:B-1----:R1:W2:Y:S02]  /*8780*/  SYNCS.PHASECHK.TRANS64.TRYWAIT P0, [R0+URZ], R3 ;  /* 0x00000003000075a7 */ /* 0x0022a400080011ff */
[----:B--2---:R-:W-:Y:S05]  /*8790*/  @!P0 NANOSLEEP.SYNCS 0x989680 ;  /* 0x009896800000895d */ /* 0x004fea0003900000 */
[----:B------:R-:W2:Y:S02]  /*87a0*/  @!P0 SYNCS.PHASECHK.TRANS64 P0, [R0+URZ], R3 ;  /* 0x00000003000085a7 */ /* 0x000ea400080010ff */
[----:B--2---:R-:W-:Y:S05]  /*87b0*/  @!P0 BRA `(.L_x_140) ;  /* 0xfffffffc00f08947 */ /* 0x004fea000383ffff */
[----:B------:R-:W-:Y:S05]  /*87c0*/  BRA `(.L_x_141) ;  /* 0xffffffa0009c7947 */ /* 0x000fea000383ffff */
.L_x_49:
[----:B---3--:R-:W-:-:S07]  /*87d0*/  MOV R0, UR5 ;  /* 0x0000000500007c02 */ /* 0x008fce0008000f00 */
.L_x_142:
[----:B-1----:R1:W2:Y:S02]  /*87e0*/  SYNCS.PHASECHK.TRANS64.TRYWAIT P0, [R0+URZ], R3 ;  /* 0x00000003000075a7 */ /* 0x0022a400080011ff */
[----:B--2---:R-:W-:Y:S05]  /*87f0*/  @!P0 NANOSLEEP.SYNCS 0x989680 ;  /* 0x009896800000895d */ /* 0x004fea0003900000 */
[----:B------:R-:W2:Y:S02]  /*8800*/  @!P0 SYNCS.PHASECHK.TRANS64 P0, [R0+URZ], R3 ;  /* 0x00000003000085a7 */ /* 0x000ea400080010ff */
[----:B--2---:R-:W-:Y:S05]  /*8810*/  @!P0 BRA `(.L_x_142) ;  /* 0xfffffffc00f08947 */ /* 0x004fea000383ffff */
[----:B------:R-:W-:Y:S05]  /*8820*/  BRA `(.L_x_143) ;  /* 0xffffffa000a87947 */ /* 0x000fea000383ffff */
.L_x_50:
[----:B---3--:R-:W-:-:S07]  /*8830*/  MOV R0, UR5 ;  /* 0x0000000500007c02 */ /* 0x008fce0008000f00 */
.L_x_144:
[----:B-1----:R1:W2:Y:S02]  /*8840*/  SYNCS.PHASECHK.TRANS64.TRYWAIT P0, [R0+URZ], R3 ;  /* 0x00000003000075a7 */ /* 0x0022a400080011ff */
[----:B--2---:R-:W-:Y:S05]  /*8850*/  @!P0 NANOSLEEP.SYNCS 0x989680 ;  /* 0x009896800000895d */ /* 0x004fea0003900000 */
[----:B------:R-:W2:Y:S02]  /*8860*/  @!P0 SYNCS.PHASECHK.TRANS64 P0, [R0+URZ], R3 ;  /* 0x00000003000085a7 */ /* 0x000ea400080010ff */
[----:B--2---:R-:W-:Y:S05]  /*8870*/  @!P0 BRA `(.L_x_144) ;  /* 0xfffffffc00f08947 */ /* 0x004fea000383ffff */
[----:B------:R-:W-:Y:S05]  /*8880*/  BRA `(.L_x_145) ;  /* 0xffffffa000b47947 */ /* 0x000fea000383ffff */
.L_x_51:
[----:B---3--:R-:W-:-:S07]  /*8890*/  MOV R0, UR5 ;  /* 0x0000000500007c02 */ /* 0x008fce0008000f00 */
.L_x_146:
[----:B-1----:R1:W2:Y:S02]  /*88a0*/  SYNCS.PHASECHK.TRANS64.TRYWAIT P0, [R0+URZ], R3 ;  /* 0x00000003000075a7 */ /* 0x0022a400080011ff */
[----:B--2---:R-:W-:Y:S05]  /*88b0*/  @!P0 NANOSLEEP.SYNCS 0x989680 ;  /* 0x009896800000895d */ /* 0x004fea0003900000 */
[----:B------:R-:W2:Y:S02]  /*88c0*/  @!P0 SYNCS.PHASECHK.TRANS64 P0, [R0+URZ], R3 ;  /* 0x00000003000085a7 */ /* 0x000ea400080010ff */
[----:B--2---:R-:W-:Y:S05]  /*88d0*/  @!P0 BRA `(.L_x_146) ;  /* 0xfffffffc00f08947 */ /* 0x004fea000383ffff */
[----:B------:R-:W-:Y:S05]  /*88e0*/  BRA `(.L_x_147) ;  /* 0xffffffa000c07947 */ /* 0x000fea000383ffff */
.L_x_52:
[----:B---3--:R-:W-:-:S07]  /*88f0*/  MOV R0, UR5 ;  /* 0x0000000500007c02 */ /* 0x008fce0008000f00 */
.L_x_148:
[----:B-1----:R1:W2:Y:S02]  /*8900*/  SYNCS.PHASECHK.TRANS64.TRYWAIT P0, [R0+URZ], R3 ;  /* 0x00000003000075a7 */ /* 0x0022a400080011ff */
[----:B--2---:R-:W-:Y:S05]  /*8910*/  @!P0 NANOSLEEP.SYNCS 0x989680 ;  /* 0x009896800000895d */ /* 0x004fea0003900000 */
[----:B------:R-:W2:Y:S02]  /*8920*/  @!P0 SYNCS.PHASECHK.TRANS64 P0, [R0+URZ], R3 ;  /* 0x00000003000085a7 */ /* 0x000ea400080010ff */
[----:B--2---:R-:W-:Y:S05]  /*8930*/  @!P0 BRA `(.L_x_148) ;  /* 0xfffffffc00f08947 */ /* 0x004fea000383ffff */
[----:B------:R-:W-:Y:S05]  /*8940*/  BRA `(.L_x_149) ;  /* 0xffffffa000cc7947 */ /* 0x000fea000383ffff */
.L_x_53:
[----:B---3--:R-:W-:-:S07]  /*8950*/  MOV R0, UR5 ;  /* 0x0000000500007c02 */ /* 0x008fce0008000f00 */
.L_x_150:
[----:B-1----:R1:W2:Y:S02]  /*8960*/  SYNCS.PHASECHK.TRANS64.TRYWAIT P0, [R0+URZ], R3 ;  /* 0x00000003000075a7 */ /* 0x0022a400080011ff */
[----:B--2---:R-:W-:Y:S05]  /*8970*/  @!P0 NANOSLEEP.SYNCS 0x989680 ;  /* 0x009896800000895d */ /* 0x004fea0003900000 */
[----:B------:R-:W2:Y:S02]  /*8980*/  @!P0 SYNCS.PHASECHK.TRANS64 P0, [R0+URZ], R3 ;  /* 0x00000003000085a7 */ /* 0x000ea400080010ff */
[----:B--2---:R-:W-:Y:S05]  /*8990*/  @!P0 BRA `(.L_x_150) ;  /* 0xfffffffc00f08947 */ /* 0x004fea000383ffff */
[----:B------:R-:W-:Y:S05]  /*89a0*/  BRA `(.L_x_151) ;  /* 0xffffffa000d87947 */ /* 0x000fea000383ffff */
.L_x_54:
[----:B---3--:R-:W-:-:S07]  /*89b0*/  MOV R0, UR5 ;  /* 0x0000000500007c02 */ /* 0x008fce0008000f00 */
.L_x_152:
[----:B-1----:R1:W2:Y:S02]  /*89c0*/  SYNCS.PHASECHK.TRANS64.TRYWAIT P0, [R0+URZ], R3 ;  /* 0x00000003000075a7 */ /* 0x0022a400080011ff */
[----:B--2---:R-:W-:Y:S05]  /*89d0*/  @!P0 NANOSLEEP.SYNCS 0x989680 ;  /* 0x009896800000895d */ /* 0x004fea0003900000 */
[----:B------:R-:W2:Y:S02]  /*89e0*/  @!P0 SYNCS.PHASECHK.TRANS64 P0, [R0+URZ], R3 ;  /* 0x00000003000085a7 */ /* 0x000ea400080010ff */
[----:B--2---:R-:W-:Y:S05]  /*89f0*/  @!P0 BRA `(.L_x_152) ;  /* 0xfffffffc00f08947 */ /* 0x004fea000383ffff */
[----:B------:R-:W-:Y:S05]  /*8a00*/  BRA `(.L_x_153) ;  /* 0xffffffa000e47947 */ /* 0x000fea000383ffff */
.L_x_55:
[----:B---3--:R-:W-:-:S07]  /*8a10*/  MOV R0, UR5 ;  /* 0x0000000500007c02 */ /* 0x008fce0008000f00 */
.L_x_154:
[----:B-1----:R1:W2:Y:S02]  /*8a20*/  SYNCS.PHASECHK.TRANS64.TRYWAIT P0, [R0+URZ], R3 ;  /* 0x00000003000075a7 */ /* 0x0022a400080011ff */
[----:B--2---:R-:W-:Y:S05]  /*8a30*/  @!P0 NANOSLEEP.SYNCS 0x989680 ;  /* 0x009896800000895d */ /* 0x004fea0003900000 */
[----:B------:R-:W2:Y:S02]  /*8a40*/  @!P0 SYNCS.PHASECHK.TRANS64 P0, [R0+URZ], R3 ;  /* 0x00000003000085a7 */ /* 0x000ea400080010ff */
[----:B--2---:R-:W-:Y:S05]  /*8a50*/  @!P0 BRA `(.L_x_154) ;  /* 0xfffffffc00f08947 */ /* 0x004fea000383ffff */
[----:B------:R-:W-:Y:S05]  /*8a60*/  BRA `(.L_x_155) ;  /* 0xffffffa000f07947 */ /* 0x000fea000383ffff */
.L_x_56:
[----:B---3--:R-:W-:-:S07]  /*8a70*/  MOV R0, UR5 ;  /* 0x0000000500007c02 */ /* 0x008fce0008000f00 */
.L_x_156:
[----:B-1----:R1:W2:Y:S02]  /*8a80*/  SYNCS.PHASECHK.TRANS64.TRYWAIT P0, [R0+URZ], R3 ;  /* 0x00000003000075a7 */ /* 0x0022a400080011ff */
[----:B--2---:R-:W-:Y:S05]  /*8a90*/  @!P0 NANOSLEEP.SYNCS 0x989680 ;  /* 0x009896800000895d */ /* 0x004fea0003900000 */
[----:B------:R-:W2:Y:S02]  /*8aa0*/  @!P0 SYNCS.PHASECHK.TRANS64 P0, [R0+URZ], R3 ;  /* 0x00000003000085a7 */ /* 0x000ea400080010ff */
[----:B--2---:R-:W-:Y:S05]  /*8ab0*/  @!P0 BRA `(.L_x_156) ;  /* 0xfffffffc00f08947 */ /* 0x004fea000383ffff */
[----:B------:R-:W-:Y:S05]  /*8ac0*/  BRA `(.L_x_157) ;  /* 0xffffffa000fc7947 */ /* 0x000fea000383ffff */
.L_x_57:
[----:B---3--:R-:W-:-:S07]  /*8ad0*/  MOV R0, UR5 ;  /* 0x0000000500007c02 */ /* 0x008fce0008000f00 */
.L_x_158:
[----:B-1----:R1:W2:Y:S02]  /*8ae0*/  SYNCS.PHASECHK.TRANS64.TRYWAIT P0, [R0+URZ], R3 ;  /* 0x00000003000075a7 */ /* 0x0022a400080011ff */
[----:B--2---:R-:W-:Y:S05]  /*8af0*/  @!P0 NANOSLEEP.SYNCS 0x989680 ;  /* 0x009896800000895d */ /* 0x004fea0003900000 */
[----:B------:R-:W2:Y:S02]  /*8b00*/  @!P0 SYNCS.PHASECHK.TRANS64 P0, [R0+URZ], R3 ;  /* 0x00000003000085a7 */ /* 0x000ea400080010ff */
[----:B--2---:R-:W-:Y:S05]  /*8b10*/  @!P0 BRA `(.L_x_158) ;  /* 0xfffffffc00f08947 */ /* 0x004fea000383ffff */
[----:B------:R-:W-:Y:S05]  /*8b20*/  BRA `(.L_x_159) ;  /* 0xffffffa400087947 */ /* 0x000fea000383ffff */
.L_x_58:
[----:B---3--:R-:W-:-:S07]  /*8b30*/  MOV R0, UR5 ;  /* 0x0000000500007c02 */ /* 0x008fce0008000f00 */
.L_x_160:
[----:B-1----:R1:W2:Y:S02]  /*8b40*/  SYNCS.PHASECHK.TRANS64.TRYWAIT P0, [R0+URZ], R3 ;  /* 0x00000003000075a7 */ /* 0x0022a400080011ff */
[----:B--2---:R-:W-:Y:S05]  /*8b50*/  @!P0 NANOSLEEP.SYNCS 0x989680 ;  /* 0x009896800000895d */ /* 0x004fea0003900000 */
[----:B------:R-:W2:Y:S02]  /*8b60*/  @!P0 SYNCS.PHASECHK.TRANS64 P0, [R0+URZ], R3 ;  /* 0x00000003000085a7 */ /* 0x000ea400080010ff */
[----:B--2---:R-:W-:Y:S05]  /*8b70*/  @!P0 BRA `(.L_x_160) ;  /* 0xfffffffc00f08947 */ /* 0x004fea000383ffff */
[----:B------:R-:W-:Y:S05]  /*8b80*/  BRA `(.L_x_161) ;  /* 0xffffffa400147947 */ /* 0x000fea000383ffff */
.L_x_59:
[----:B---3--:R-:W-:-:S07]  /*8b90*/  MOV R0, UR5 ;  /* 0x0000000500007c02 */ /* 0x008fce0008000f00 */
.L_x_162:
[----:B-1----:R1:W2:Y:S02]  /*8ba0*/  SYNCS.PHASECHK.TRANS64.TRYWAIT P0, [R0+URZ], R3 ;  /* 0x00000003000075a7 */ /* 0x0022a400080011ff */
[----:B--2---:R-:W-:Y:S05]  /*8bb0*/  @!P0 NANOSLEEP.SYNCS 0x989680 ;  /* 0x009896800000895d */ /* 0x004fea0003900000 */
[----:B------:R-:W2:Y:S02]  /*8bc0*/  @!P0 SYNCS.PHASECHK.TRANS64 P0, [R0+URZ], R3 ;  /* 0x00000003000085a7 */ /* 0x000ea400080010ff */
[----:B--2---:R-:W-:Y:S05]  /*8bd0*/  @!P0 BRA `(.L_x_162) ;  /* 0xfffffffc00f08947 */ /* 0x004fea000383ffff */
[----:B------:R-:W-:Y:S05]  /*8be0*/  BRA `(.L_x_163) ;  /* 0xffffffa400207947 */ /* 0x000fea000383ffff */
.L_x_60:
[----:B---3--:R-:W-:-:S07]  /*8bf0*/  MOV R0, UR5 ;  /* 0x0000000500007c02 */ /* 0x008fce0008000f00 */
.L_x_164:
[----:B-1----:R1:W2:Y:S02]  /*8c00*/  SYNCS.PHASECHK.TRANS64.TRYWAIT P0, [R0+URZ], R3 ;  /* 0x00000003000075a7 */ /* 0x0022a400080011ff */
[----:B--2---:R-:W-:Y:S05]  /*8c10*/  @!P0 NANOSLEEP.SYNCS 0x989680 ;  /* 0x009896800000895d */ /* 0x004fea0003900000 */
[----:B------:R-:W2:Y:S02]  /*8c20*/  @!P0 SYNCS.PHASECHK.TRANS64 P0, [R0+URZ], R3 ;  /* 0x00000003000085a7 */ /* 0x000ea400080010ff */
[----:B--2---:R-:W-:Y:S05]  /*8c30*/  @!P0 BRA `(.L_x_164) ;  /* 0xfffffffc00f08947 */ /* 0x004fea000383ffff */
[----:B------:R-:W-:Y:S05]  /*8c40*/  BRA `(.L_x_165) ;  /* 0xffffffa4002c7947 */ /* 0x000fea000383ffff */
.L_x_61:
[----:B---3--:R-:W-:-:S07]  /*8c50*/  MOV R0, UR5 ;  /* 0x0000000500007c02 */ /* 0x008fce0008000f00 */
.L_x_166:
[----:B-1----:R1:W2:Y:S02]  /*8c60*/  SYNCS.PHASECHK.TRANS64.TRYWAIT P0, [R0+URZ], R3 ;  /* 0x00000003000075a7 */ /* 0x0022a400080011ff */
[----:B--2---:R-:W-:Y:S05]  /*8c70*/  @!P0 NANOSLEEP.SYNCS 0x989680 ;  /* 0x009896800000895d */ /* 0x004fea0003900000 */
[----:B------:R-:W2:Y:S02]  /*8c80*/  @!P0 SYNCS.PHASECHK.TRANS64 P0, [R0+URZ], R3 ;  /* 0x00000003000085a7 */ /* 0x000ea400080010ff */
[----:B--2---:R-:W-:Y:S05]  /*8c90*/  @!P0 BRA `(.L_x_166) ;  /* 0xfffffffc00f08947 */ /* 0x004fea000383ffff */
[----:B------:R-:W-:Y:S05]  /*8ca0*/  BRA `(.L_x_167) ;  /* 0xffffffa400387947 */ /* 0x000fea000383ffff */
.L_x_64:
[----:B-1----:R1:W2:Y:S02]  /*8cb0*/  SYNCS.PHASECHK.TRANS64.TRYWAIT P0, [R0+URZ+0x1b0], R9 ;  /* 0x0001b009000075a7 */ /* 0x0022a400080011ff */
[----:B--2---:R-:W-:Y:S05]  /*8cc0*/  @!P0 NANOSLEEP.SYNCS 0x989680 ;  /* 0x009896800000895d */ /* 0x004fea0003900000 */
[----:B------:R-:W2:Y:S02]  /*8cd0*/  @!P0 SYNCS.PHASECHK.TRANS64 P0, [R0+URZ+0x1b0], R9 ;  /* 0x0001b009000085a7 */ /* 0x000ea400080010ff */
[----:B--2---:R-:W-:Y:S05]  /*8ce0*/  @!P0 BRA `(.L_x_64) ;  /* 0xfffffffc00f08947 */ /* 0x004fea000383ffff */
[----:B------:R-:W-:Y:S05]  /*8cf0*/  BRA `(.L_x_168) ;  /* 0xffffffa400987947 */ /* 0x000fea000383ffff */
.L_x_65:
[----:B------:R-:W-:-:S07]  /*8d00*/  MOV R0, UR5 ;  /* 0x0000000500007c02 */ /* 0x000fce0008000f00 */
.L_x_169:
[----:B-1----:R1:W2:Y:S02]  /*8d10*/  SYNCS.PHASECHK.TRANS64.TRYWAIT P0, [R0+URZ+0x160], R11 ;  /* 0x0001600b000075a7 */ /* 0x0022a400080011ff */
[----:B--2---:R-:W-:Y:S05]  /*8d20*/  @!P0 NANOSLEEP.SYNCS 0x989680 ;  /* 0x009896800000895d */ /* 0x004fea0003900000 */
[----:B------:R-:W2:Y:S02]  /*8d30*/  @!P0 SYNCS.PHASECHK.TRANS64 P0, [R0+URZ+0x160], R11 ;  /* 0x0001600b000085a7 */ /* 0x000ea400080010ff */
[----:B--2---:R-:W-:Y:S05]  /*8d40*/  @!P0 BRA `(.L_x_169) ;  /* 0xfffffffc00f08947 */ /* 0x004fea000383ffff */
[----:B------:R-:W-:Y:S05]  /*8d50*/  BRA `(.L_x_170) ;  /* 0xffffffa400a87947 */ /* 0x000fea000383ffff */
.L_x_66:
[----:B-1----:R1:W2:Y:S02]  /*8d60*/  SYNCS.PHASECHK.TRANS64.TRYWAIT P1, [R0+URZ+0x150], R9 ;  /* 0x00015009000075a7 */ /* 0x0022a400080211ff */
[----:B--2---:R-:W-:Y:S05]  /*8d70*/  @!P1 NANOSLEEP.SYNCS 0x989680 ;  /* 0x009896800000995d */ /* 0x004fea0003900000 */
[----:B------:R-:W2:Y:S02]  /*8d80*/  @!P1 SYNCS.PHASECHK.TRANS64 P1, [R0+URZ+0x150], R9 ;  /* 0x00015009000095a7 */ /* 0x000ea400080210ff */
[----:B--2---:R-:W-:Y:S05]  /*8d90*/  @!P1 BRA `(.L_x_66) ;  /* 0xfffffffc00f09947 */ /* 0x004fea000383ffff */
[----:B------:R-:W-:Y:S05]  /*8da0*/  BRA `(.L_x_171) ;  /* 0xffffffa400d87947 */ /* 0x000fea000383ffff */
.L_x_69:
[----:B------:R-:W-:-:S07]  /*8db0*/  MOV R0, UR5 ;  /* 0x0000000500007c02 */ /* 0x000fce0008000f00 */
.L_x_172:
[----:B-1----:R1:W2:Y:S02]  /*8dc0*/  SYNCS.PHASECHK.TRANS64.TRYWAIT P0, [R0+URZ+0x160], R3 ;  /* 0x00016003000075a7 */ /* 0x0022a400080011ff */
[----:B--2---:R-:W-:Y:S05]  /*8dd0*/  @!P0 NANOSLEEP.SYNCS 0x989680 ;  /* 0x009896800000895d */ /* 0x004fea0003900000 */
[----:B------:R-:W2:Y:S02]  /*8de0*/  @!P0 SYNCS.PHASECHK.TRANS64 P0, [R0+URZ+0x160], R3 ;  /* 0x00016003000085a7 */ /* 0x000ea400080010ff */
[----:B--2---:R-:W-:Y:S05]  /*8df0*/  @!P0 BRA `(.L_x_172) ;  /* 0xfffffffc00f08947 */ /* 0x004fea000383ffff */
[----:B------:R-:W-:Y:S05]  /*8e00*/  BRA `(.L_x_68) ;  /* 0xffffffa8002c7947 */ /* 0x000fea000383ffff */
.L_x_78:
[----:B-1----:R-:W-:-:S04]  /*8e10*/  MOV R5, UR4 ;  /* 0x0000000400057c02 */ /* 0x002fc80008000f00 */
[----:B------:R1:W2:Y:S03]  /*8e20*/  SYNCS.PHASECHK.TRANS64.TRYWAIT P0, [R5+URZ+0x8], R6 ;  /* 0x00000806050075a7 */ /* 0x0002a600080011ff */
[----:B--2---:R-:W-:Y:S05]  /*8e30*/  @!P0 NANOSLEEP.SYNCS 0x989680 ;  /* 0x009896800000895d */ /* 0x004fea0003900000 */
[----:B------:R-:W2:Y:S02]  /*8e40*/  @!P0 SYNCS.PHASECHK.TRANS64 P0, [R5+URZ+0x8], R6 ;  /* 0x00000806050085a7 */ /* 0x000ea400080010ff */
[----:B--2---:R-:W-:Y:S05]  /*8e50*/  @!P0 BRA `(.L_x_78) ;  /* 0xfffffffc00ec8947 */ /* 0x004fea000383ffff */
[----:B------:R-:W-:Y:S05]  /*8e60*/  BRA `(.L_x_77) ;  /* 0xffffffa800e07947 */ /* 0x000fea000383ffff */
.L_x_80:
[----:B------:R-:W-:Y:S01]  /*8e70*/  BSSY B0, `(.L_x_173) ;  /* 0x0000006000007945 */ /* 0x000fe20003800000 */
[----:B------:R-:W-:-:S07]  /*8e80*/  MOV R15, 0xffffffff ;  /* 0xffffffff000f7802 */ /* 0x000fce0000000f00 */
[----:B-1---5:R-:W-:Y:S05]  /*8e90*/  WARPSYNC.COLLECTIVE R15, `(.L_x_174) ;  /* 0x000000000f0c7348 */ /* 0x022fea0003c00000 */
[----:B------:R-:W-:Y:S02]  /*8ea0*/  ELECT P6, UR79, PT ;  /* 0x00000000004f782f */ /* 0x000fe400038c0000 */
[----:B------:R-:W-:Y:S01]  /*8eb0*/  MOV R14, UR79 ;  /* 0x0000004f000e7c02 */ /* 0x000fe20008000f00 */
[----:B-1---5:R-:W-:Y:S10]  /*8ec0*/  ENDCOLLECTIVE ;  /* 0x000000000000791b */ /* 0x022ff40003800000 */
.L_x_174:
[----:B------:R-:W-:Y:S05]  /*8ed0*/  BSYNC B0 ;  /* 0x0000000000007941 */ /* 0x000fea0003800000 */
.L_x_173:
[----:B------:R-:W-:Y:S05]  /*8ee0*/  BRA `(.L_x_175) ;  /* 0xffffffac00107947 */ /* 0x000fea000383ffff */
.L_x_82:
[----:B-1----:R-:W-:-:S04]  /*8ef0*/  MOV R2, UR4 ;  /* 0x0000000400027c02 */ /* 0x002fc80008000f00 */
[----:B------:R1:W2:Y:S03]  /*8f00*/  SYNCS.PHASECHK.TRANS64.TRYWAIT P0, [R2+URZ+0x8], R3 ;  /* 0x00000803020075a7 */ /* 0x0002a600080011ff */
[----:B--2---:R-:W-:Y:S05]  /*8f10*/  @!P0 NANOSLEEP.SYNCS 0x989680 ;  /* 0x009896800000895d */ /* 0x004fea0003900000 */
[----:B------:R-:W2:Y:S02]  /*8f20*/  @!P0 SYNCS.PHASECHK.TRANS64 P0, [R2+URZ+0x8], R3 ;  /* 0x00000803020085a7 */ /* 0x000ea400080010ff */
[----:B--2---:R-:W-:Y:S05]  /*8f30*/  @!P0 BRA `(.L_x_82) ;  /* 0xfffffffc00ec8947 */ /* 0x004fea000383ffff */
[----:B------:R-:W-:Y:S05]  /*8f40*/  BRA `(.L_x_81) ;  /* 0xffffffac00147947 */ /* 0x000fea000383ffff */
.L_x_83:
[----:B-1----:R1:W2:Y:S02]  /*8f50*/  SYNCS.PHASECHK.TRANS64.TRYWAIT P0, [R0+URZ+0x150], R5 ;  /* 0x00015005000075a7 */ /* 0x0022a400080011ff */
[----:B--2---:R-:W-:Y:S05]  /*8f60*/  @!P0 NANOSLEEP.SYNCS 0x989680 ;  /* 0x009896800000895d */ /* 0x004fea0003900000 */
[----:B------:R-:W2:Y:S02]  /*8f70*/  @!P0 SYNCS.PHASECHK.TRANS64 P0, [R0+URZ+0x150], R5 ;  /* 0x00015005000085a7 */ /* 0x000ea400080010ff */
[----:B--2---:R-:W-:Y:S05]  /*8f80*/  @!P0 BRA `(.L_x_83) ;  /* 0xfffffffc00f08947 */ /* 0x004fea000383ffff */
[----:B------:R-:W-:Y:S05]  /*8f90*/  BRA `(.L_x_176) ;  /* 0xffffffac00f07947 */ /* 0x000fea000383ffff */
.L_x_85:
[----:B------:R-:W-:-:S07]  /*8fa0*/  MOV R0, UR19 ;  /* 0x0000001300007c02 */ /* 0x000fce0008000f00 */
.L_x_177:
[----:B-1----:R1:W2:Y:S02]  /*8fb0*/  SYNCS.PHASECHK.TRANS64.TRYWAIT P0, [R0+URZ+0x190], R5 ;  /* 0x00019005000075a7 */ /* 0x0022a400080011ff */
[----:B--2---:R-:W-:Y:S05]  /*8fc0*/  @!P0 NANOSLEEP.SYNCS 0x989680 ;  /* 0x009896800000895d */ /* 0x004fea0003900000 */
[----:B------:R-:W2:Y:S02]  /*8fd0*/  @!P0 SYNCS.PHASECHK.TRANS64 P0, [R0+URZ+0x190], R5 ;  /* 0x00019005000085a7 */ /* 0x000ea400080010ff */
[----:B--2---:R-:W-:Y:S05]  /*8fe0*/  @!P0 BRA `(.L_x_177) ;  /* 0xfffffffc00f08947 */ /* 0x004fea000383ffff */
[----:B------:R-:W-:Y:S05]  /*8ff0*/  BRA `(.L_x_178) ;  /* 0xffffffb0003c7947 */ /* 0x000fea000383ffff */
.L_x_88:
[----:B------:R-:W-:Y:S07]  /*9000*/  MOV R0, UR7 ;  /* 0x0000000700007c02 */ /* 0x000fee0008000f00 */
.L_x_179:
[----:B-1----:R1:W2:Y:S02]  /*9010*/  SYNCS.PHASECHK.TRANS64.TRYWAIT P0, [R0+URZ], R5 ;  /* 0x00000005000075a7 */ /* 0x0022a400080011ff */
[----:B--2---:R-:W-:Y:S05]  /*9020*/  @!P0 NANOSLEEP.SYNCS 0x989680 ;  /* 0x009896800000895d */ /* 0x004fea0003900000 */
[----:B------:R-:W2:Y:S02]  /*9030*/  @!P0 SYNCS.PHASECHK.TRANS64 P0, [R0+URZ], R5 ;  /* 0x00000005000085a7 */ /* 0x000ea400080010ff */
[----:B--2---:R-:W-:Y:S05]  /*9040*/  @!P0 BRA `(.L_x_179) ;  /* 0xfffffffc00f08947 */ /* 0x004fea000383ffff */
[----:B------:R-:W-:Y:S05]  /*9050*/  BRA `(.L_x_87) ;  /* 0xffffffb000507947 */ /* 0x000fea000383ffff */
.L_x_92:
[----:B-1----:R-:W-:-:S07]  /*9060*/  MOV R0, UR6 ;  /* 0x0000000600007c02 */ /* 0x002fce0008000f00 */
.L_x_180:
[----:B-1----:R1:W2:Y:S02]  /*9070*/  SYNCS.PHASECHK.TRANS64.TRYWAIT P0, [R0+URZ], R3 ;  /* 0x00000003000075a7 */ /* 0x0022a400080011ff */
[----:B--2---:R-:W-:Y:S05]  /*9080*/  @!P0 NANOSLEEP.SYNCS 0x989680 ;  /* 0x009896800000895d */ /* 0x004fea0003900000 */
[----:B------:R-:W2:Y:S02]  /*9090*/  @!P0 SYNCS.PHASECHK.TRANS64 P0, [R0+URZ], R3 ;  /* 0x00000003000085a7 */ /* 0x000ea400080010ff */
[----:B--2---:R-:W-:Y:S05]  /*90a0*/  @!P0 BRA `(.L_x_180) ;  /* 0xfffffffc00f08947 */ /* 0x004fea000383ffff */
[----:B------:R-:W-:Y:S05]  /*90b0*/  BRA `(.L_x_181) ;  /* 0xffffffb4001c7947 */ /* 0x000fea000383ffff */
.L_x_93:
[----:B------:R-:W-:-:S07]  /*90c0*/  MOV R0, UR6 ;  /* 0x0000000600007c02 */ /* 0x000fce0008000f00 */
.L_x_182:
[----:B-1----:R1:W2:Y:S02]  /*90d0*/  SYNCS.PHASECHK.TRANS64.TRYWAIT P0, [R0+URZ], R3 ;  /* 0x00000003000075a7 */ /* 0x0022a400080011ff */
[----:B--2---:R-:W-:Y:S05]  /*90e0*/  @!P0 NANOSLEEP.SYNCS 0x989680 ;  /* 0x009896800000895d */ /* 0x004fea0003900000 */
[----:B------:R-:W2:Y:S02]  /*90f0*/  @!P0 SYNCS.PHASECHK.TRANS64 P0, [R0+URZ], R3 ;  /* 0x00000003000085a7 */ /* 0x000ea400080010ff */
[----:B--2---:R-:W-:Y:S05]  /*9100*/  @!P0 BRA `(.L_x_182) ;  /* 0xfffffffc00f08947 */ /* 0x004fea000383ffff */
[----:B------:R-:W-:Y:S05]  /*9110*/  BRA `(.L_x_183) ;  /* 0xffffffb400287947 */ /* 0x000fea000383ffff */
.L_x_94:
[----:B------:R-:W-:-:S07]  /*9120*/  MOV R0, UR6 ;  /* 0x0000000600007c02 */ /* 0x000fce0008000f00 */
.L_x_184:
[----:B-1----:R1:W2:Y:S02]  /*9130*/  SYNCS.PHASECHK.TRANS64.TRYWAIT P0, [R0+URZ], R3 ;  /* 0x00000003000075a7 */ /* 0x0022a400080011ff */
[----:B--2---:R-:W-:Y:S05]  /*9140*/  @!P0 NANOSLEEP.SYNCS 0x989680 ;  /* 0x009896800000895d */ /* 0x004fea0003900000 */
[----:B------:R-:W2:Y:S02]  /*9150*/  @!P0 SYNCS.PHASECHK.TRANS64 P0, [R0+URZ], R3 ;  /* 0x00000003000085a7 */ /* 0x000ea400080010ff */
[----:B--2---:R-:W-:Y:S05]  /*9160*/  @!P0 BRA `(.L_x_184) ;  /* 0xfffffffc00f08947 */ /* 0x004fea000383ffff */
[----:B------:R-:W-:Y:S05]  /*9170*/  BRA `(.L_x_185) ;  /* 0xffffffb400347947 */ /* 0x000fea000383ffff */
.L_x_97:
[----:B------:R-:W-:-:S07]  /*9180*/  MOV R0, UR11 ;  /* 0x0000000b00007c02 */ /* 0x000fce0008000f00 */
.L_x_186:
[----:B-1----:R1:W2:Y:S02]  /*9190*/  SYNCS.PHASECHK.TRANS64.TRYWAIT P1, [R0+URZ+0x1d0], R3 ;  /* 0x0001d003000075a7 */ /* 0x0022a400080211ff */
[----:B--2---:R-:W-:Y:S05]  /*91a0*/  @!P1 NANOSLEEP.SYNCS 0x989680 ;  /* 0x009896800000995d */ /* 0x004fea0003900000 */
[----:B------:R-:W2:Y:S02]  /*91b0*/  @!P1 SYNCS.PHASECHK.TRANS64 P1, [R0+URZ+0x1d0], R3 ;  /* 0x0001d003000095a7 */ /* 0x000ea400080210ff */
[----:B--2---:R-:W-:Y:S05]  /*91c0*/  @!P1 BRA `(.L_x_186) ;  /* 0xfffffffc00f09947 */ /* 0x004fea000383ffff */
[----:B------:R-:W-:Y:S05]  /*91d0*/  BRA `(.L_x_187) ;  /* 0xffffffb400807947 */ /* 0x000fea000383ffff */
.L_x_102:
[----:B--2---:R2:W4:Y:S02]  /*91e0*/  SYNCS.PHASECHK.TRANS64.TRYWAIT P0, [R0+URZ+0x150], R3 ;  /* 0x00015003000075a7 */ /* 0x00452400080011ff */
[----:B----4-:R-:W-:Y:S05]  /*91f0*/  @!P0 NANOSLEEP.SYNCS 0x989680 ;  /* 0x009896800000895d */ /* 0x010fea0003900000 */
[----:B------:R-:W4:Y:S02]  /*9200*/  @!P0 SYNCS.PHASECHK.TRANS64 P0, [R0+URZ+0x150], R3 ;  /* 0x00015003000085a7 */ /* 0x000f2400080010ff */
[----:B----4-:R-:W-:Y:S05]  /*9210*/  @!P0 BRA `(.L_x_102) ;  /* 0xfffffffc00f08947 */ /* 0x010fea000383ffff */
[----:B------:R-:W-:Y:S05]  /*9220*/  BRA `(.L_x_188) ;  /* 0xffffffb800847947 */ /* 0x000fea000383ffff */
.L_x_105:
[----:B------:R-:W-:Y:S07]  /*9230*/  MOV R0, UR7 ;  /* 0x0000000700007c02 */ /* 0x000fee0008000f00 */
.L_x_189:
[----:B--2---:R2:W4:Y:S02]  /*9240*/  SYNCS.PHASECHK.TRANS64.TRYWAIT P0, [R0+URZ+0x148], R3 ;  /* 0x00014803000075a7 */ /* 0x00452400080011ff */
[----:B----4-:R-:W-:Y:S05]  /*9250*/  @!P0 NANOSLEEP.SYNCS 0x989680 ;  /* 0x009896800000895d */ /* 0x010fea0003900000 */
[----:B------:R-:W4:Y:S02]  /*9260*/  @!P0 SYNCS.PHASECHK.TRANS64 P0, [R0+URZ+0x148], R3 ;  /* 0x00014803000085a7 */ /* 0x000f2400080010ff */
[----:B----4-:R-:W-:Y:S05]  /*9270*/  @!P0 BRA `(.L_x_189) ;  /* 0xfffffffc00f08947 */ /* 0x010fea000383ffff */
[----:B------:R-:W-:Y:S05]  /*9280*/  BRA `(.L_x_104) ;  /* 0xffffffbc00707947 */ /* 0x000fea000383ffff */
.L_x_108:
[----:B------:R-:W-:Y:S07]  /*9290*/  MOV R3, UR7 ;  /* 0x0000000700037c02 */ /* 0x000fee0008000f00 */
.L_x_190:
[----:B-1----:R1:W2:Y:S02]  /*92a0*/  SYNCS.PHASECHK.TRANS64.TRYWAIT P2, [R3+URZ+0x138], R26 ;  /* 0x0001381a030075a7 */ /* 0x0022a400080411ff */
[----:B--2---:R-:W-:Y:S05]  /*92b0*/  @!P2 NANOSLEEP.SYNCS 0x989680 ;  /* 0x009896800000a95d */ /* 0x004fea0003900000 */
[----:B------:R-:W2:Y:S02]  /*92c0*/  @!P2 SYNCS.PHASECHK.TRANS64 P2, [R3+URZ+0x138], R26 ;  /* 0x0001381a0300a5a7 */ /* 0x000ea400080410ff */
[----:B--2---:R-:W-:Y:S05]  /*92d0*/  @!P2 BRA `(.L_x_190) ;  /* 0xfffffffc00f0a947 */ /* 0x004fea000383ffff */
[----:B------:R-:W-:Y:S05]  /*92e0*/  BRA `(.L_x_191) ;  /* 0xffffffc000047947 */ /* 0x000fea000383ffff */
.L_x_111:
[----:B---3--:R3:W4:Y:S02]  /*92f0*/  SYNCS.PHASECHK.TRANS64.TRYWAIT P0, [R0+URZ+0x150], R3 ;  /* 0x00015003000075a7 */ /* 0x00872400080011ff */
[----:B----4-:R-:W-:Y:S05]  /*9300*/  @!P0 NANOSLEEP.SYNCS 0x989680 ;  /* 0x009896800000895d */ /* 0x010fea0003900000 */
[----:B------:R-:W4:Y:S02]  /*9310*/  @!P0 SYNCS.PHASECHK.TRANS64 P0, [R0+URZ+0x150], R3 ;  /* 0x00015003000085a7 */ /* 0x000f2400080010ff */
[----:B----4-:R-:W-:Y:S05]  /*9320*/  @!P0 BRA `(.L_x_111) ;  /* 0xfffffffc00f08947 */ /* 0x010fea000383ffff */
[----:B------:R-:W-:Y:S05]  /*9330*/  BRA `(.L_x_192) ;  /* 0xffffffc4008c7947 */ /* 0x000fea000383ffff */
.L_x_117:
[----:B------:R-:W-:Y:S07]  /*9340*/  MOV R0, UR39 ;  /* 0x0000002700007c02 */ /* 0x000fee0008000f00 */
.L_x_193:
[----:B-1----:R1:W3:Y:S02]  /*9350*/  SYNCS.PHASECHK.TRANS64.TRYWAIT P0, [R0+URZ+0x130], R3 ;  /* 0x00013003000075a7 */ /* 0x0022e400080011ff */
[----:B---3--:R-:W-:Y:S05]  /*9360*/  @!P0 NANOSLEEP.SYNCS 0x989680 ;  /* 0x009896800000895d */ /* 0x008fea0003900000 */
[----:B------:R-:W3:Y:S02]  /*9370*/  @!P0 SYNCS.PHASECHK.TRANS64 P0, [R0+URZ+0x130], R3 ;  /* 0x00013003000085a7 */ /* 0x000ee400080010ff */
[----:B---3--:R-:W-:Y:S05]  /*9380*/  @!P0 BRA `(.L_x_193) ;  /* 0xfffffffc00f08947 */ /* 0x008fea000383ffff */
[----:B------:R-:W-:Y:S05]  /*9390*/  BRA `(.L_x_116) ;  /* 0xffffffcc00c47947 */ /* 0x000fea000383ffff */
.L_x_119:
[----:B-1----:R1:W2:Y:S02]  /*93a0*/  SYNCS.PHASECHK.TRANS64.TRYWAIT P1, [R188+URZ+0x170], R9 ;  /* 0x00017009bc0075a7 */ /* 0x0022a400080211ff */
[----:B--2---:R-:W-:Y:S05]  /*93b0*/  @!P1 NANOSLEEP.SYNCS 0x989680 ;  /* 0x009896800000995d */ /* 0x004fea0003900000 */
[----:B------:R-:W2:Y:S02]  /*93c0*/  @!P1 SYNCS.PHASECHK.TRANS64 P1, [R188+URZ+0x170], R9 ;  /* 0x00017009bc0095a7 */ /* 0x000ea400080210ff */
[----:B--2---:R-:W-:Y:S05]  /*93d0*/  @!P1 BRA `(.L_x_119) ;  /* 0xfffffffc00f09947 */ /* 0x004fea000383ffff */
[----:B------:R-:W-:Y:S05]  /*93e0*/  BRA `(.L_x_118) ;  /* 0xffffffd0005c7947 */ /* 0x000fea000383ffff */
        .weak           $__internal_0_$__cuda_sm10x_tcgen05_guardrail_trap_col_being_dealloced_not_returned_by_alloc
        .type           $__internal_0_$__cuda_sm10x_tcgen05_guardrail_trap_col_being_dealloced_not_returned_by_alloc,@function
        .size           $__internal_0_$__cuda_sm10x_tcgen05_guardrail_trap_col_being_dealloced_not_returned_by_alloc,($__internal_1_$__cuda_sm10x_tcgen05_guardrail_trap_phase_invalid_during_alloc - $__internal_0_$__cuda_sm10x_tcgen05_guardrail_trap_col_being_dealloced_not_returned_by_alloc)
$__internal_0_$__cuda_sm10x_tcgen05_guardrail_trap_col_being_dealloced_not_returned_by_alloc:
[----:B------:R-:W-:Y:S05]  /*93f0*/  BPT.TRAP 0x1 ;  /* 0x000000040000795c */ /* 0x000fea0000300000 */
[----:B------:R-:W-:-:S04]  /*9400*/  HFMA2 R3, -RZ, RZ, 0, 0 ;  /* 0x00000000ff037431 */ /* 0x000fc800000001ff */
[----:B------:R-:W-:Y:S05]  /*9410*/  RET.REL.NODEC R2 `(_ZN7cutlass13device_kernelINS_4gemm6kernel13GemmUniversalIN4cute5tupleIJiiiiEEENS1_10collective13CollectiveMmaINS1_35MainloopSm100TmaUmmaWarpSpecializedILi19ELi2ELi4ENS5_IJNS4_1CILi2EEENSA_ILi1EEESC_EEEEENS5_IJNSA_ILi256EEENSA_ILi80EEENSA_ILi64EEEEEENS_12float_e4m3_tENS5_IJlSC_lEEESJ_SK_NS4_8TiledMMAINS4_8MMA_AtomIJNS4_10MMA_TraitsINS4_25SM100_MMA_F8F6F4_2x1SM_SSEJSJ_SJ_fSF_SG_NS4_17integral_constantINS4_4UMMA5MajorELSR_0EEESS_NSP_INSQ_7ScaleInELST_0EEESU_EEEEEENS4_6LayoutINS5_IJSC_SC_SC_EEENS5_IJNSA_ILi0EEESZ_SZ_EEEEENS5_IJNS4_10UnderscoreES12_S12_EEEEENS4_18SM100_TMA_2SM_LOADENS4_14ComposedLayoutINS4_7SwizzleILi2ELi4ELi3EEENS4_18smem_ptr_flag_bitsILi8EEENSX_INS5_IJNSA_ILi8EEESH_EEENS5_IJSH_SC_EEEEEEEvNS4_8identityES15_S1F_vS1G_EENS_8epilogue10collective18CollectiveEpilogueINS1I_23Sm100TmaWarpSpecializedILi1ELi1ELi80ELb0ELb0EEEJNS5_IJNSA_ILi128EEESG_SH_EEENS5_IJNSX_IS1N_SC_EENSX_ISG_SC_EEEEESJ_SK_SJ_SK_NS1I_6fusion15FusionCallbacksIS1M_NS1S_17LinearCombinationISJ_fSJ_fLNS_15FloatRoundStyleE2EEES1O_S1R_JEEENS4_5SM1004TMEM4LOAD26SM100_TMEM_LOAD_32dp32b16xENS4_13SM90_TMA_LOADENS16_INS17_ILi0ELi4ELi3EEES1A_NSX_INS5_IJS1B_NSA_ILi16EEEEEENS5_IJS24_SC_EEEEEEENS4_39AutoVectorizingCopyWithAssumedAlignmentILi128EEENS4_14SM90_TMA_STOREES28_S2A_S2A_EEEvvEEEEvNT_6ParamsE) ;  /* 0xffffff6802f87950 */ /* 0x000fea0003c3ffff */
        .weak           $__internal_1_$__cuda_sm10x_tcgen05_guardrail_trap_phase_invalid_during_alloc
        .type           $__internal_1_$__cuda_sm10x_tcgen05_guardrail_trap_phase_invalid_during_alloc,@function
        .size           $__internal_1_$__cuda_sm10x_tcgen05_guardrail_trap_phase_invalid_during_alloc,($__internal_2_$__cuda_sm10x_tcgen05_guardrail_trap_unallocated_columns_being_dealloced - $__internal_1_$__cuda_sm10x_tcgen05_guardrail_trap_phase_invalid_during_alloc)
$__internal_1_$__cuda_sm10x_tcgen05_guardrail_trap_phase_invalid_during_alloc:
[----:B------:R-:W-:Y:S05]  /*9420*/  BPT.TRAP 0x1 ;  /* 0x000000040000795c */ /* 0x000fea0000300000 */
[----:B------:R-:W-:-:S04]  /*9430*/  MOV R3, 0x0 ;  /* 0x0000000000037802 */ /* 0x000fc80000000f00 */
[----:B------:R-:W-:Y:S05]  /*9440*/  RET.REL.NODEC R2 `(_ZN7cutlass13device_kernelINS_4gemm6kernel13GemmUniversalIN4cute5tupleIJiiiiEEENS1_10collective13CollectiveMmaINS1_35MainloopSm100TmaUmmaWarpSpecializedILi19ELi2ELi4ENS5_IJNS4_1CILi2EEENSA_ILi1EEESC_EEEEENS5_IJNSA_ILi256EEENSA_ILi80EEENSA_ILi64EEEEEENS_12float_e4m3_tENS5_IJlSC_lEEESJ_SK_NS4_8TiledMMAINS4_8MMA_AtomIJNS4_10MMA_TraitsINS4_25SM100_MMA_F8F6F4_2x1SM_SSEJSJ_SJ_fSF_SG_NS4_17integral_constantINS4_4UMMA5MajorELSR_0EEESS_NSP_INSQ_7ScaleInELST_0EEESU_EEEEEENS4_6LayoutINS5_IJSC_SC_SC_EEENS5_IJNSA_ILi0EEESZ_SZ_EEEEENS5_IJNS4_10UnderscoreES12_S12_EEEEENS4_18SM100_TMA_2SM_LOADENS4_14ComposedLayoutINS4_7SwizzleILi2ELi4ELi3EEENS4_18smem_ptr_flag_bitsILi8EEENSX_INS5_IJNSA_ILi8EEESH_EEENS5_IJSH_SC_EEEEEEEvNS4_8identityES15_S1F_vS1G_EENS_8epilogue10collective18CollectiveEpilogueINS1I_23Sm100TmaWarpSpecializedILi1ELi1ELi80ELb0ELb0EEEJNS5_IJNSA_ILi128EEESG_SH_EEENS5_IJNSX_IS1N_SC_EENSX_ISG_SC_EEEEESJ_SK_SJ_SK_NS1I_6fusion15FusionCallbacksIS1M_NS1S_17LinearCombinationISJ_fSJ_fLNS_15FloatRoundStyleE2EEES1O_S1R_JEEENS4_5SM1004TMEM4LOAD26SM100_TMEM_LOAD_32dp32b16xENS4_13SM90_TMA_LOADENS16_INS17_ILi0ELi4ELi3EEES1A_NSX_INS5_IJS1B_NSA_ILi16EEEEEENS5_IJS24_SC_EEEEEEENS4_39AutoVectorizingCopyWithAssumedAlignmentILi128EEENS4_14SM90_TMA_STOREES28_S2A_S2A_EEEvvEEEEvNT_6ParamsE) ;  /* 0xffffff6802ec7950 */ /* 0x000fea0003c3ffff */
        .weak           $__internal_2_$__cuda_sm10x_tcgen05_guardrail_trap_unallocated_columns_being_dealloced
        .type           $__internal_2_$__cuda_sm10x_tcgen05_guardrail_trap_unallocated_columns_being_dealloced,@function
        .size           $__internal_2_$__cuda_sm10x_tcgen05_guardrail_trap_unallocated_columns_being_dealloced,(.L_x_195 - $__internal_2_$__cuda_sm10x_tcgen05_guardrail_trap_unallocated_columns_being_dealloced)
$__internal_2_$__cuda_sm10x_tcgen05_guardrail_trap_unallocated_columns_being_dealloced:
[----:B------:R-:W-:Y:S05]  /*9450*/  BPT.TRAP 0x1 ;  /* 0x000000040000795c */ /* 0x000fea0000300000 */
[----:B------:R-:W-:-:S04]  /*9460*/  HFMA2 R3, -RZ, RZ, 0, 0 ;  /* 0x00000000ff037431 */ /* 0x000fc800000001ff */
[----:B------:R-:W-:Y:S05]  /*9470*/  RET.REL.NODEC R2 `(_ZN7cutlass13device_kernelINS_4gemm6kernel13GemmUniversalIN4cute5tupleIJiiiiEEENS1_10collective13CollectiveMmaINS1_35MainloopSm100TmaUmmaWarpSpecializedILi19ELi2ELi4ENS5_IJNS4_1CILi2EEENSA_ILi1EEESC_EEEEENS5_IJNSA_ILi256EEENSA_ILi80EEENSA_ILi64EEEEEENS_12float_e4m3_tENS5_IJlSC_lEEESJ_SK_NS4_8TiledMMAINS4_8MMA_AtomIJNS4_10MMA_TraitsINS4_25SM100_MMA_F8F6F4_2x1SM_SSEJSJ_SJ_fSF_SG_NS4_17integral_constantINS4_4UMMA5MajorELSR_0EEESS_NSP_INSQ_7ScaleInELST_0EEESU_EEEEEENS4_6LayoutINS5_IJSC_SC_SC_EEENS5_IJNSA_ILi0EEESZ_SZ_EEEEENS5_IJNS4_10UnderscoreES12_S12_EEEEENS4_18SM100_TMA_2SM_LOADENS4_14ComposedLayoutINS4_7SwizzleILi2ELi4ELi3EEENS4_18smem_ptr_flag_bitsILi8EEENSX_INS5_IJNSA_ILi8EEESH_EEENS5_IJSH_SC_EEEEEEEvNS4_8identityES15_S1F_vS1G_EENS_8epilogue10collective18CollectiveEpilogueINS1I_23Sm100TmaWarpSpecializedILi1ELi1ELi80ELb0ELb0EEEJNS5_IJNSA_ILi128EEESG_SH_EEENS5_IJNSX_IS1N_SC_EENSX_ISG_SC_EEEEESJ_SK_SJ_SK_NS1I_6fusion15FusionCallbacksIS1M_NS1S_17LinearCombinationISJ_fSJ_fLNS_15FloatRoundStyleE2EEES1O_S1R_JEEENS4_5SM1004TMEM4LOAD26SM100_TMEM_LOAD_32dp32b16xENS4_13SM90_TMA_LOADENS16_INS17_ILi0ELi4ELi3EEES1A_NSX_INS5_IJS1B_NSA_ILi16EEEEEENS5_IJS24_SC_EEEEEEENS4_39AutoVectorizingCopyWithAssumedAlignmentILi128EEENS4_14SM90_TMA_STOREES28_S2A_S2A_EEEvvEEEEvNT_6ParamsE) ;  /* 0xffffff6802e07950 */ /* 0x000fea0003c3ffff */
.L_x_194:
[----:B------:R-:W-:-:S00]  /*9480*/  BRA `(.L_x_194) ;  /* 0xfffffffc00fc7947 */ /* 0x000fc0000383ffff */
[----:B------:R-:W-:-:S00]  /*9490*/  NOP ;  /* 0x0000000000007918 */ /* 0x000fc00000000000 */
        /* <DEDUP_REMOVED lines=14> */
.L_x_195:


//--------------------- .nv.global.init           --------------------------
	.section	.nv.global.init,"aw",@progbits
.nv.global.init:
	.type		$str$26,@object
	.size		$str$26,($str$25 - $str$26)
$str$26:
        /*0000*/ 	.byte	0x2f, 0x74, 0x6d, 0x70, 0x2f, 0x63, 0x75, 0x74, 0x6c, 0x61, 0x73, 0x73, 0x5f, 0x73, 0x77, 0x65
        /*0010*/ 	.byte	0x65, 0x70, 0x5f, 0x73, 0x72, 0x63, 0x2f, 0x69, 0x6e, 0x63, 0x6c, 0x75, 0x64, 0x65, 0x2f, 0x63
        /*0020*/ 	.byte	0x75, 0x74, 0x65, 0x2f, 0x61, 0x74, 0x6f, 0x6d, 0x2f, 0x63, 0x6f, 0x70, 0x79, 0x5f, 0x74, 0x72
        /*0030*/ 	.byte	0x61, 0x69, 0x74, 0x73, 0x5f, 0x73, 0x6d, 0x31, 0x30, 0x30, 0x2e, 0x68, 0x70, 0x70, 0x00
	.type		$str$25,@object
	.size		$str$25,(__unnamed_1 - $str$25)
$str$25:
        /*003f*/ 	.byte	0x28, 0x28, 0x75, 0x69, 0x6e, 0x74, 0x33, 0x32, 0x5f, 0x74, 0x28, 0x74, 0x68, 0x72, 0x65, 0x61
        /*004f*/ 	.byte	0x64, 0x49, 0x64, 0x78, 0x2e, 0x78, 0x29, 0x20, 0x2f, 0x20, 0x33, 0x32, 0x29, 0x20, 0x25, 0x20
        /*005f*/ 	.byte	0x34, 0x29, 0x20, 0x3d, 0x3d, 0x20, 0x28, 0x28, 0x28, 0x74, 0x6d, 0x65, 0x6d, 0x5f, 0x61, 0x64
        /*006f*/ 	.byte	0x64, 0x72, 0x20, 0x3e, 0x3e, 0x20, 0x31, 0x36, 0x29, 0x20, 0x2f, 0x20, 0x33, 0x32, 0x29, 0x20
        /*007f*/ 	.byte	0x25, 0x20, 0x34, 0x29, 0x00
	.type		__unnamed_1,@object
	.size		__unnamed_1,(.L_1 - __unnamed_1)
__unnamed_1:
        /*0084*/ 	.byte	0x63, 0x6f, 0x6e, 0x73, 0x74, 0x65, 0x78, 0x70, 0x72, 0x20, 0x76, 0x6f, 0x69, 0x64, 0x20, 0x63
        /* <DEDUP_REMOVED lines=36> */
        /*02d4*/ 	.byte	0x3a, 0x43, 0x3c, 0x30, 0x3e, 0x3e, 0x3e, 0x3e, 0x5d, 0x00
.L_1:


//--------------------- .nv.shared._ZN7cutlass13device_kernelINS_4gemm6kernel13GemmUniversalIN4cute5tupleIJiiiiEEENS1_10collective13CollectiveMmaINS1_35MainloopSm100TmaUmmaWarpSpecializedILi19ELi2ELi4ENS5_IJNS4_1CILi2EEENSA_ILi1EEESC_EEEEENS5_IJNSA_ILi256EEENSA_ILi80EEENSA_ILi64EEEEEENS_12float_e4m3_tENS5_IJlSC_lEEESJ_SK_NS4_8TiledMMAINS4_8MMA_AtomIJNS4_10MMA_TraitsINS4_25SM100_MMA_F8F6F4_2x1SM_SSEJSJ_SJ_fSF_SG_NS4_17integral_constantINS4_4UMMA5MajorELSR_0EEESS_NSP_INSQ_7ScaleInELST_0EEESU_EEEEEENS4_6LayoutINS5_IJSC_SC_SC_EEENS5_IJNSA_ILi0EEESZ_SZ_EEEEENS5_IJNS4_10UnderscoreES12_S12_EEEEENS4_18SM100_TMA_2SM_LOADENS4_14ComposedLayoutINS4_7SwizzleILi2ELi4ELi3EEENS4_18smem_ptr_flag_bitsILi8EEENSX_INS5_IJNSA_ILi8EEESH_EEENS5_IJSH_SC_EEEEEEEvNS4_8identityES15_S1F_vS1G_EENS_8epilogue10collective18CollectiveEpilogueINS1I_23Sm100TmaWarpSpecializedILi1ELi1ELi80ELb0ELb0EEEJNS5_IJNSA_ILi128EEESG_SH_EEENS5_IJNSX_IS1N_SC_EENSX_ISG_SC_EEEEESJ_SK_SJ_SK_NS1I_6fusion15FusionCallbacksIS1M_NS1S_17LinearCombinationISJ_fSJ_fLNS_15FloatRoundStyleE2EEES1O_S1R_JEEENS4_5SM1004TMEM4LOAD26SM100_TMEM_LOAD_32dp32b16xENS4_13SM90_TMA_LOADENS16_INS17_ILi0ELi4ELi3EEES1A_NSX_INS5_IJS1B_NSA_ILi16EEEEEENS5_IJS24_SC_EEEEEEENS4_39AutoVectorizingCopyWithAssumedAlignmentILi128EEENS4_14SM90_TMA_STOREES28_S2A_S2A_EEEvvEEEEvNT_6ParamsE --------------------------
	.section	.nv.shared._ZN7cutlass13device_kernelINS_4gemm6kernel13GemmUniversalIN4cute5tupleIJiiiiEEENS1_10collective13CollectiveMmaINS1_35MainloopSm100TmaUmmaWarpSpecializedILi19ELi2ELi4ENS5_IJNS4_1CILi2EEENSA_ILi1EEESC_EEEEENS5_IJNSA_ILi256EEENSA_ILi80EEENSA_ILi64EEEEEENS_12float_e4m3_tENS5_IJlSC_lEEESJ_SK_NS4_8TiledMMAINS4_8MMA_AtomIJNS4_10MMA_TraitsINS4_25SM100_MMA_F8F6F4_2x1SM_SSEJSJ_SJ_fSF_SG_NS4_17integral_constantINS4_4UMMA5MajorELSR_0EEESS_NSP_INSQ_7ScaleInELST_0EEESU_EEEEEENS4_6LayoutINS5_IJSC_SC_SC_EEENS5_IJNSA_ILi0EEESZ_SZ_EEEEENS5_IJNS4_10UnderscoreES12_S12_EEEEENS4_18SM100_TMA_2SM_LOADENS4_14ComposedLayoutINS4_7SwizzleILi2ELi4ELi3EEENS4_18smem_ptr_flag_bitsILi8EEENSX_INS5_IJNSA_ILi8EEESH_EEENS5_IJSH_SC_EEEEEEEvNS4_8identityES15_S1F_vS1G_EENS_8epilogue10collective18CollectiveEpilogueINS1I_23Sm100TmaWarpSpecializedILi1ELi1ELi80ELb0ELb0EEEJNS5_IJNSA_ILi128EEESG_SH_EEENS5_IJNSX_IS1N_SC_EENSX_ISG_SC_EEEEESJ_SK_SJ_SK_NS1I_6fusion15FusionCallbacksIS1M_NS1S_17LinearCombinationISJ_fSJ_fLNS_15FloatRoundStyleE2EEES1O_S1R_JEEENS4_5SM1004TMEM4LOAD26SM100_TMEM_LOAD_32dp32b16xENS4_13SM90_TMA_LOADENS16_INS17_ILi0ELi4ELi3EEES1A_NSX_INS5_IJS1B_NSA_ILi16EEEEEENS5_IJS24_SC_EEEEEEENS4_39AutoVectorizingCopyWithAssumedAlignmentILi128EEENS4_14SM90_TMA_STOREES28_S2A_S2A_EEEvvEEEEvNT_6ParamsE,"aw",@nobits
	.sectionflags	@""
	.align	16
	.zero		1024


//--------------------- .nv.shared.reserved.0     --------------------------
	.section	.nv.shared.reserved.0,"aw",@nobits
	.weak		__nv_reservedSMEM_offset_0_alias
	.size		__nv_reservedSMEM_offset_0_alias, 0, 64
	.other		__nv_reservedSMEM_offset_0_alias,@"STO_CUDA_RESERVED_SHARED STV_DEFAULT"
__nv_reservedSMEM_offset_0_alias:
	.zero		0
.nv.shared.reserved.0:
	.zero		64
	.weak		__nv_reservedSMEM_tcgen05_partition
	.type		__nv_reservedSMEM_tcgen05_partition,@object
	.size		__nv_reservedSMEM_tcgen05_partition,(.L_0 - __nv_reservedSMEM_tcgen05_partition)
__nv_reservedSMEM_tcgen05_partition:
	.zero		32
.L_0:


//--------------------- .nv.global                --------------------------
	.section	.nv.global,"aw",@nobits
.nv.global:
	.type		_ZN40_INTERNAL_b315683e_4_k_cu_a81a0337_199384cute1_E,@object
	.size		_ZN40_INTERNAL_b315683e_4_k_cu_a81a0337_199384cute1_E,(_ZN40_INTERNAL_b315683e_4_k_cu_a81a0337_199384cuda3std3__45__cpo6cbeginE - _ZN40_INTERNAL_b315683e_4_k_cu_a81a0337_199384cute1_E)
_ZN40_INTERNAL_b315683e_4_k_cu_a81a0337_199384cute1_E:
	.zero		1
	.type		_ZN40_INTERNAL_b315683e_4_k_cu_a81a0337_199384cuda3std3__45__cpo6cbeginE,@object
	.size		_ZN40_INTERNAL_b315683e_4_k_cu_a81a0337_199384cuda3std3__45__cpo6cbeginE,(_ZN40_INTERNAL_b315683e_4_k_cu_a81a0337_199384cuda3std3__48in_placeE - _ZN40_INTERNAL_b315683e_4_k_cu_a81a0337_199384cuda3std3__45__cpo6cbeginE)
_ZN40_INTERNAL_b315683e_4_k_cu_a81a0337_199384cuda3std3__45__cpo6cbeginE:
	.zero		1
	.type		_ZN40_INTERNAL_b315683e_4_k_cu_a81a0337_199384cuda3std3__48in_placeE,@object
	.size		_ZN40_INTERNAL_b315683e_4_k_cu_a81a0337_199384cuda3std3__48in_placeE,(_ZN40_INTERNAL_b315683e_4_k_cu_a81a0337_199384cuda3std6ranges3__45__cpo9iter_moveE - _ZN40_INTERNAL_b315683e_4_k_cu_a81a0337_199384cuda3std3__48in_placeE)
_ZN40_INTERNAL_b315683e_4_k_cu_a81a0337_199384cuda3std3__48in_placeE:
	.zero		1
	.type		_ZN40_INTERNAL_b315683e_4_k_cu_a81a0337_199384cuda3std6ranges3__45__cpo9iter_moveE,@object
	.size		_ZN40_INTERNAL_b315683e_4_k_cu_a81a0337_199384cuda3std6ranges3__45__cpo9iter_moveE,(_ZN40_INTERNAL_b315683e_4_k_cu_a81a0337_199384cuda3std3__45__cpo5beginE - _ZN40_INTERNAL_b315683e_4_k_cu_a81a0337_199384cuda3std6ranges3__45__cpo9iter_moveE)
_ZN40_INTERNAL_b315683e_4_k_cu_a81a0337_199384cuda3std6ranges3__45__cpo9iter_moveE:
	.zero		1
	.type		_ZN40_INTERNAL_b315683e_4_k_cu_a81a0337_199384cuda3std3__45__cpo5beginE,@object
	.size		_ZN40_INTERNAL_b315683e_4_k_cu_a81a0337_199384cuda3std3__45__cpo5beginE,(_ZN40_INTERNAL_b315683e_4_k_cu_a81a0337_199384cuda3std3__442_GLOBAL__N__b315683e_4_k_cu_a81a0337_199386ignoreE - _ZN40_INTERNAL_b315683e_4_k_cu_a81a0337_199384cuda3std3__45__cpo5beginE)
_ZN40_INTERNAL_b315683e_4_k_cu_a81a0337_199384cuda3std3__45__cpo5beginE:
	.zero		1
	.type		_ZN40_INTERNAL_b315683e_4_k_cu_a81a0337_199384cuda3std3__442_GLOBAL__N__b315683e_4_k_cu_a81a0337_199386ignoreE,@object
	.size		_ZN40_INTERNAL_b315683e_4_k_cu_a81a0337_199384cuda3std3__442_GLOBAL__N__b315683e_4_k_cu_a81a0337_199386ignoreE,(_ZN40_INTERNAL_b315683e_4_k_cu_a81a0337_199384cute7productE - _ZN40_INTERNAL_b315683e_4_k_cu_a81a0337_199384cuda3std3__442_GLOBAL__N__b315683e_4_k_cu_a81a0337_199386ignoreE)
_ZN40_INTERNAL_b315683e_4_k_cu_a81a0337_199384cuda3std3__442_GLOBAL__N__b315683e_4_k_cu_a81a0337_199386ignoreE:
	.zero		1
	.type		_ZN40_INTERNAL_b315683e_4_k_cu_a81a0337_199384cute7productE,@object
	.size		_ZN40_INTERNAL_b315683e_4_k_cu_a81a0337_199384cute7productE,(_ZN40_INTERNAL_b315683e_4_k_cu_a81a0337_199384cuda3std3__45__cpo3endE - _ZN40_INTERNAL_b315683e_4_k_cu_a81a0337_199384cute7productE)
_ZN40_INTERNAL_b315683e_4_k_cu_a81a0337_199384cute7productE:
	.zero		1
	.type		_ZN40_INTERNAL_b315683e_4_k_cu_a81a0337_199384cuda3std3__45__cpo3endE,@object
	.size		_ZN40_INTERNAL_b315683e_4_k_cu_a81a0337_199384cuda3std3__45__cpo3endE,(_ZN40_INTERNAL_b315683e_4_k_cu_a81a0337_199384cuda3std3__419piecewise_constructE - _ZN40_INTERNAL_b315683e_4_k_cu_a81a0337_199384cuda3std3__45__cpo3endE)
_ZN40_INTERNAL_b315683e_4_k_cu_a81a0337_199384cuda3std3__45__cpo3endE:
	.zero		1
	.type		_ZN40_INTERNAL_b315683e_4_k_cu_a81a0337_199384cuda3std3__419piecewise_constructE,@object
	.size		_ZN40_INTERNAL_b315683e_4_k_cu_a81a0337_199384cuda3std3__419piecewise_constructE,(_ZN40_INTERNAL_b315683e_4_k_cu_a81a0337_199384cuda3std3__45__cpo4cendE - _ZN40_INTERNAL_b315683e_4_k_cu_a81a0337_199384cuda3std3__419piecewise_constructE)
_ZN40_INTERNAL_b315683e_4_k_cu_a81a0337_199384cuda3std3__419piecewise_constructE:
	.zero		1
	.type		_ZN40_INTERNAL_b315683e_4_k_cu_a81a0337_199384cuda3std3__45__cpo4cendE,@object
	.size		_ZN40_INTERNAL_b315683e_4_k_cu_a81a0337_199384cuda3std3__45__cpo4cendE,(_ZN40_INTERNAL_b315683e_4_k_cu_a81a0337_199384cuda3std6ranges3__45__cpo4swapE - _ZN40_INTERNAL_b315683e_4_k_cu_a81a0337_199384cuda3std3__45__cpo4cendE)
_ZN40_INTERNAL_b315683e_4_k_cu_a81a0337_199384cuda3std3__45__cpo4cendE:
	.zero		1
	.type		_ZN40_INTERNAL_b315683e_4_k_cu_a81a0337_199384cuda3std6ranges3__45__cpo4swapE,@object
	.size		_ZN40_INTERNAL_b315683e_4_k_cu_a81a0337_199384cuda3std6ranges3__45__cpo4swapE,(.L_9 - _ZN40_INTERNAL_b315683e_4_k_cu_a81a0337_199384cuda3std6ranges3__45__cpo4swapE)
_ZN40_INTERNAL_b315683e_4_k_cu_a81a0337_199384cuda3std6ranges3__45__cpo4swapE:
	.zero		1
.L_9:


//--------------------- .nv.constant0._ZN7cutlass13device_kernelINS_4gemm6kernel13GemmUniversalIN4cute5tupleIJiiiiEEENS1_10collective13CollectiveMmaINS1_35MainloopSm100TmaUmmaWarpSpecializedILi19ELi2ELi4ENS5_IJNS4_1CILi2EEENSA_ILi1EEESC_EEEEENS5_IJNSA_ILi256EEENSA_ILi80EEENSA_ILi64EEEEEENS_12float_e4m3_tENS5_IJlSC_lEEESJ_SK_NS4_8TiledMMAINS4_8MMA_AtomIJNS4_10MMA_TraitsINS4_25SM100_MMA_F8F6F4_2x1SM_SSEJSJ_SJ_fSF_SG_NS4_17integral_constantINS4_4UMMA5MajorELSR_0EEESS_NSP_INSQ_7ScaleInELST_0EEESU_EEEEEENS4_6LayoutINS5_IJSC_SC_SC_EEENS5_IJNSA_ILi0EEESZ_SZ_EEEEENS5_IJNS4_10UnderscoreES12_S12_EEEEENS4_18SM100_TMA_2SM_LOADENS4_14ComposedLayoutINS4_7SwizzleILi2ELi4ELi3EEENS4_18smem_ptr_flag_bitsILi8EEENSX_INS5_IJNSA_ILi8EEESH_EEENS5_IJSH_SC_EEEEEEEvNS4_8identityES15_S1F_vS1G_EENS_8epilogue10collective18CollectiveEpilogueINS1I_23Sm100TmaWarpSpecializedILi1ELi1ELi80ELb0ELb0EEEJNS5_IJNSA_ILi128EEESG_SH_EEENS5_IJNSX_IS1N_SC_EENSX_ISG_SC_EEEEESJ_SK_SJ_SK_NS1I_6fusion15FusionCallbacksIS1M_NS1S_17LinearCombinationISJ_fSJ_fLNS_15FloatRoundStyleE2EEES1O_S1R_JEEENS4_5SM1004TMEM4LOAD26SM100_TMEM_LOAD_32dp32b16xENS4_13SM90_TMA_LOADENS16_INS17_ILi0ELi4ELi3EEES1A_NSX_INS5_IJS1B_NSA_ILi16EEEEEENS5_IJS24_SC_EEEEEEENS4_39AutoVectorizingCopyWithAssumedAlignmentILi128EEENS4_14SM90_TMA_STOREES28_S2A_S2A_EEEvvEEEEvNT_6ParamsE --------------------------
	.section	.nv.constant0._ZN7cutlass13device_kernelINS_4gemm6kernel13GemmUniversalIN4cute5tupleIJiiiiEEENS1_10collective13CollectiveMmaINS1_35MainloopSm100TmaUmmaWarpSpecializedILi19ELi2ELi4ENS5_IJNS4_1CILi2EEENSA_ILi1EEESC_EEEEENS5_IJNSA_ILi256EEENSA_ILi80EEENSA_ILi64EEEEEENS_12float_e4m3_tENS5_IJlSC_lEEESJ_SK_NS4_8TiledMMAINS4_8MMA_AtomIJNS4_10MMA_TraitsINS4_25SM100_MMA_F8F6F4_2x1SM_SSEJSJ_SJ_fSF_SG_NS4_17integral_constantINS4_4UMMA5MajorELSR_0EEESS_NSP_INSQ_7ScaleInELST_0EEESU_EEEEEENS4_6LayoutINS5_IJSC_SC_SC_EEENS5_IJNSA_ILi0EEESZ_SZ_EEEEENS5_IJNS4_10UnderscoreES12_S12_EEEEENS4_18SM100_TMA_2SM_LOADENS4_14ComposedLayoutINS4_7SwizzleILi2ELi4ELi3EEENS4_18smem_ptr_flag_bitsILi8EEENSX_INS5_IJNSA_ILi8EEESH_EEENS5_IJSH_SC_EEEEEEEvNS4_8identityES15_S1F_vS1G_EENS_8epilogue10collective18CollectiveEpilogueINS1I_23Sm100TmaWarpSpecializedILi1ELi1ELi80ELb0ELb0EEEJNS5_IJNSA_ILi128EEESG_SH_EEENS5_IJNSX_IS1N_SC_EENSX_ISG_SC_EEEEESJ_SK_SJ_SK_NS1I_6fusion15FusionCallbacksIS1M_NS1S_17LinearCombinationISJ_fSJ_fLNS_15FloatRoundStyleE2EEES1O_S1R_JEEENS4_5SM1004TMEM4LOAD26SM100_TMEM_LOAD_32dp32b16xENS4_13SM90_TMA_LOADENS16_INS17_ILi0ELi4ELi3EEES1A_NSX_INS5_IJS1B_NSA_ILi16EEEEEENS5_IJS24_SC_EEEEEEENS4_39AutoVectorizingCopyWithAssumedAlignmentILi128EEENS4_14SM90_TMA_STOREES28_S2A_S2A_EEEvvEEEEvNT_6ParamsE,"a",@progbits
	.sectionflags	@""
	.align	4
.nv.constant0._ZN7cutlass13device_kernelINS_4gemm6kernel13GemmUniversalIN4cute5tupleIJiiiiEEENS1_10collective13CollectiveMmaINS1_35MainloopSm100TmaUmmaWarpSpecializedILi19ELi2ELi4ENS5_IJNS4_1CILi2EEENSA_ILi1EEESC_EEEEENS5_IJNSA_ILi256EEENSA_ILi80EEENSA_ILi64EEEEEENS_12float_e4m3_tENS5_IJlSC_lEEESJ_SK_NS4_8TiledMMAINS4_8MMA_AtomIJNS4_10MMA_TraitsINS4_25SM100_MMA_F8F6F4_2x1SM_SSEJSJ_SJ_fSF_SG_NS4_17integral_constantINS4_4UMMA5MajorELSR_0EEESS_NSP_INSQ_7ScaleInELST_0EEESU_EEEEEENS4_6LayoutINS5_IJSC_SC_SC_EEENS5_IJNSA_ILi0EEESZ_SZ_EEEEENS5_IJNS4_10UnderscoreES12_S12_EEEEENS4_18SM100_TMA_2SM_LOADENS4_14ComposedLayoutINS4_7SwizzleILi2ELi4ELi3EEENS4_18smem_ptr_flag_bitsILi8EEENSX_INS5_IJNSA_ILi8EEESH_EEENS5_IJSH_SC_EEEEEEEvNS4_8identityES15_S1F_vS1G_EENS_8epilogue10collective18CollectiveEpilogueINS1I_23Sm100TmaWarpSpecializedILi1ELi1ELi80ELb0ELb0EEEJNS5_IJNSA_ILi128EEESG_SH_EEENS5_IJNSX_IS1N_SC_EENSX_ISG_SC_EEEEESJ_SK_SJ_SK_NS1I_6fusion15FusionCallbacksIS1M_NS1S_17LinearCombinationISJ_fSJ_fLNS_15FloatRoundStyleE2EEES1O_S1R_JEEENS4_5SM1004TMEM4LOAD26SM100_TMEM_LOAD_32dp32b16xENS4_13SM90_TMA_LOADENS16_INS17_ILi0ELi4ELi3EEES1A_NSX_INS5_IJS1B_NSA_ILi16EEEEEENS5_IJS24_SC_EEEEEEENS4_39AutoVectorizingCopyWithAssumedAlignmentILi128EEENS4_14SM90_TMA_STOREES28_S2A_S2A_EEEvvEEEEvNT_6ParamsE:
	.zero		2944


//--------------------- SYMBOLS --------------------------

	.type		.nv.reservedSmem.offset0,@object
	.size		.nv.reservedSmem.offset0,0x4
	.type		.nv.reservedSmem.cap,@object
	.size		.nv.reservedSmem.cap,0x4
	.type		__assertfail,@function
